//
// Generated by NVIDIA NVVM Compiler
//
// Compiler Build ID: CL-36424714
// Cuda compilation tools, release 13.0, V13.0.88
// Based on NVVM 20.0.0
//

.version 9.0
.target sm_100
.address_size 64

	// .globl	_Z20tile_matrix_multiplyPfS_S_iii
.extern .func  (.param .b32 func_retval0) vprintf
(
	.param .b64 vprintf_param_0,
	.param .b64 vprintf_param_1
)
;
// _ZZ20tile_matrix_multiplyPfS_S_iiiE6shareA has been demoted
// _ZZ20tile_matrix_multiplyPfS_S_iiiE6shareB has been demoted
// _ZZ9tile_gemmPfS_S_iiiE2As has been demoted
// _ZZ9tile_gemmPfS_S_iiiE2Bs has been demoted
.global .align 1 .b8 $str[38] = {66, 108, 111, 99, 107, 32, 37, 100, 32, 84, 104, 114, 101, 97, 100, 32, 37, 100, 32, 97, 99, 116, 105, 118, 101, 32, 102, 111, 114, 32, 114, 111, 119, 32, 37, 100, 10};
.extern .shared .align 16 .b8 sram[];

.visible .entry _Z20tile_matrix_multiplyPfS_S_iii(
	.param .u64 .ptr .align 1 _Z20tile_matrix_multiplyPfS_S_iii_param_0,
	.param .u64 .ptr .align 1 _Z20tile_matrix_multiplyPfS_S_iii_param_1,
	.param .u64 .ptr .align 1 _Z20tile_matrix_multiplyPfS_S_iii_param_2,
	.param .u32 _Z20tile_matrix_multiplyPfS_S_iii_param_3,
	.param .u32 _Z20tile_matrix_multiplyPfS_S_iii_param_4,
	.param .u32 _Z20tile_matrix_multiplyPfS_S_iii_param_5
)
{
	.reg .pred 	%p<39>;
	.reg .b32 	%r<101>;
	.reg .b32 	%f<185>;
	.reg .b64 	%rd<29>;
	// demoted variable
	.shared .align 4 .b8 _ZZ20tile_matrix_multiplyPfS_S_iiiE6shareA[256];
	// demoted variable
	.shared .align 4 .b8 _ZZ20tile_matrix_multiplyPfS_S_iiiE6shareB[256];
	ld.param.u64 	%rd4, [_Z20tile_matrix_multiplyPfS_S_iii_param_1];
	ld.param.u32 	%r55, [_Z20tile_matrix_multiplyPfS_S_iii_param_3];
	ld.param.u32 	%r56, [_Z20tile_matrix_multiplyPfS_S_iii_param_4];
	ld.param.u32 	%r57, [_Z20tile_matrix_multiplyPfS_S_iii_param_5];
	mov.u32 	%r58, %ctaid.y;
	shl.b32 	%r59, %r58, 3;
	mov.u32 	%r1, %tid.y;
	add.s32 	%r2, %r59, %r1;
	mov.u32 	%r60, %ctaid.x;
	shl.b32 	%r3, %r60, 3;
	mov.u32 	%r4, %tid.x;
	add.s32 	%r5, %r3, %r4;
	setp.lt.s32 	%p1, %r57, 1;
	mov.f32 	%f184, 0f00000000;
	@%p1 bra 	$L__BB0_27;
	add.s32 	%r6, %r57, 7;
	shr.u32 	%r62, %r6, 3;
	mul.lo.s32 	%r7, %r57, %r2;
	shl.b32 	%r63, %r1, 5;
	mov.u32 	%r64, _ZZ20tile_matrix_multiplyPfS_S_iiiE6shareA;
	add.s32 	%r8, %r64, %r63;
	shl.b32 	%r65, %r4, 2;
	add.s32 	%r9, %r8, %r65;
	mov.u32 	%r66, _ZZ20tile_matrix_multiplyPfS_S_iiiE6shareB;
	add.s32 	%r11, %r66, %r65;
	add.s32 	%r10, %r11, %r63;
	and.b32  	%r12, %r62, 3;
	setp.lt.u32 	%p2, %r57, 25;
	mov.f32 	%f184, 0f00000000;
	mov.b32 	%r95, 0;
	@%p2 bra 	$L__BB0_20;
	and.b32  	%r68, %r62, 268435452;
	neg.s32 	%r94, %r68;
	add.s32 	%r93, %r1, 16;
	add.s32 	%r69, %r1, 24;
	mad.lo.s32 	%r70, %r56, %r69, %r4;
	add.s32 	%r92, %r70, %r3;
	mad.lo.s32 	%r71, %r56, %r93, %r4;
	add.s32 	%r91, %r71, %r3;
	add.s32 	%r72, %r1, 8;
	mad.lo.s32 	%r73, %r56, %r72, %r4;
	add.s32 	%r90, %r73, %r3;
	mad.lo.s32 	%r74, %r1, %r56, %r4;
	add.s32 	%r89, %r74, %r3;
	add.s32 	%r88, %r4, 16;
	add.s32 	%r87, %r4, %r7;
	mov.f32 	%f184, 0f00000000;
$L__BB0_3:
	ld.param.u64 	%rd26, [_Z20tile_matrix_multiplyPfS_S_iii_param_0];
	setp.ge.s32 	%p3, %r2, %r55;
	add.s32 	%r75, %r88, -16;
	setp.ge.s32 	%p4, %r75, %r57;
	mul.wide.s32 	%rd6, %r87, 4;
	add.s64 	%rd1, %rd26, %rd6;
	mov.f32 	%f171, 0f00000000;
	or.pred  	%p5, %p3, %p4;
	@%p5 bra 	$L__BB0_5;
	// begin inline asm
	ld.global.nc.f32 %f171, [%rd1];
	// end inline asm
$L__BB0_5:
	setp.ge.s32 	%p6, %r5, %r56;
	st.shared.f32 	[%r9], %f171;
	add.s32 	%r76, %r93, -16;
	setp.ge.s32 	%p7, %r76, %r57;
	mov.f32 	%f172, 0f00000000;
	or.pred  	%p8, %p6, %p7;
	@%p8 bra 	$L__BB0_7;
	mul.wide.s32 	%rd9, %r89, 4;
	add.s64 	%rd8, %rd4, %rd9;
	// begin inline asm
	ld.global.nc.f32 %f172, [%rd8];
	// end inline asm
$L__BB0_7:
	st.shared.f32 	[%r10], %f172;
	bar.sync 	0;
	ld.shared.f32 	%f40, [%r8];
	ld.shared.f32 	%f41, [%r11];
	fma.rn.f32 	%f42, %f40, %f41, %f184;
	ld.shared.f32 	%f43, [%r8+4];
	ld.shared.f32 	%f44, [%r11+32];
	fma.rn.f32 	%f45, %f43, %f44, %f42;
	ld.shared.f32 	%f46, [%r8+8];
	ld.shared.f32 	%f47, [%r11+64];
	fma.rn.f32 	%f48, %f46, %f47, %f45;
	ld.shared.f32 	%f49, [%r8+12];
	ld.shared.f32 	%f50, [%r11+96];
	fma.rn.f32 	%f51, %f49, %f50, %f48;
	ld.shared.f32 	%f52, [%r8+16];
	ld.shared.f32 	%f53, [%r11+128];
	fma.rn.f32 	%f54, %f52, %f53, %f51;
	ld.shared.f32 	%f55, [%r8+20];
	ld.shared.f32 	%f56, [%r11+160];
	fma.rn.f32 	%f57, %f55, %f56, %f54;
	ld.shared.f32 	%f58, [%r8+24];
	ld.shared.f32 	%f59, [%r11+192];
	fma.rn.f32 	%f60, %f58, %f59, %f57;
	ld.shared.f32 	%f61, [%r8+28];
	ld.shared.f32 	%f62, [%r11+224];
	fma.rn.f32 	%f6, %f61, %f62, %f60;
	bar.sync 	0;
	add.s32 	%r77, %r88, -8;
	setp.ge.s32 	%p10, %r77, %r57;
	mov.f32 	%f173, 0f00000000;
	or.pred  	%p11, %p3, %p10;
	@%p11 bra 	$L__BB0_9;
	add.s64 	%rd10, %rd1, 32;
	// begin inline asm
	ld.global.nc.f32 %f173, [%rd10];
	// end inline asm
$L__BB0_9:
	st.shared.f32 	[%r9], %f173;
	add.s32 	%r78, %r93, -8;
	setp.ge.s32 	%p13, %r78, %r57;
	mov.f32 	%f174, 0f00000000;
	or.pred  	%p14, %p6, %p13;
	@%p14 bra 	$L__BB0_11;
	mul.wide.s32 	%rd12, %r90, 4;
	add.s64 	%rd11, %rd4, %rd12;
	// begin inline asm
	ld.global.nc.f32 %f174, [%rd11];
	// end inline asm
$L__BB0_11:
	st.shared.f32 	[%r10], %f174;
	bar.sync 	0;
	ld.shared.f32 	%f67, [%r8];
	ld.shared.f32 	%f68, [%r11];
	fma.rn.f32 	%f69, %f67, %f68, %f6;
	ld.shared.f32 	%f70, [%r8+4];
	ld.shared.f32 	%f71, [%r11+32];
	fma.rn.f32 	%f72, %f70, %f71, %f69;
	ld.shared.f32 	%f73, [%r8+8];
	ld.shared.f32 	%f74, [%r11+64];
	fma.rn.f32 	%f75, %f73, %f74, %f72;
	ld.shared.f32 	%f76, [%r8+12];
	ld.shared.f32 	%f77, [%r11+96];
	fma.rn.f32 	%f78, %f76, %f77, %f75;
	ld.shared.f32 	%f79, [%r8+16];
	ld.shared.f32 	%f80, [%r11+128];
	fma.rn.f32 	%f81, %f79, %f80, %f78;
	ld.shared.f32 	%f82, [%r8+20];
	ld.shared.f32 	%f83, [%r11+160];
	fma.rn.f32 	%f84, %f82, %f83, %f81;
	ld.shared.f32 	%f85, [%r8+24];
	ld.shared.f32 	%f86, [%r11+192];
	fma.rn.f32 	%f87, %f85, %f86, %f84;
	ld.shared.f32 	%f88, [%r8+28];
	ld.shared.f32 	%f89, [%r11+224];
	fma.rn.f32 	%f11, %f88, %f89, %f87;
	bar.sync 	0;
	setp.ge.s32 	%p16, %r88, %r57;
	mov.f32 	%f175, 0f00000000;
	or.pred  	%p17, %p3, %p16;
	@%p17 bra 	$L__BB0_13;
	add.s64 	%rd13, %rd1, 64;
	// begin inline asm
	ld.global.nc.f32 %f175, [%rd13];
	// end inline asm
$L__BB0_13:
	st.shared.f32 	[%r9], %f175;
	setp.ge.s32 	%p19, %r93, %r57;
	mov.f32 	%f176, 0f00000000;
	or.pred  	%p20, %p6, %p19;
	@%p20 bra 	$L__BB0_15;
	mul.wide.s32 	%rd15, %r91, 4;
	add.s64 	%rd14, %rd4, %rd15;
	// begin inline asm
	ld.global.nc.f32 %f176, [%rd14];
	// end inline asm
$L__BB0_15:
	st.shared.f32 	[%r10], %f176;
	bar.sync 	0;
	ld.shared.f32 	%f94, [%r8];
	ld.shared.f32 	%f95, [%r11];
	fma.rn.f32 	%f96, %f94, %f95, %f11;
	ld.shared.f32 	%f97, [%r8+4];
	ld.shared.f32 	%f98, [%r11+32];
	fma.rn.f32 	%f99, %f97, %f98, %f96;
	ld.shared.f32 	%f100, [%r8+8];
	ld.shared.f32 	%f101, [%r11+64];
	fma.rn.f32 	%f102, %f100, %f101, %f99;
	ld.shared.f32 	%f103, [%r8+12];
	ld.shared.f32 	%f104, [%r11+96];
	fma.rn.f32 	%f105, %f103, %f104, %f102;
	ld.shared.f32 	%f106, [%r8+16];
	ld.shared.f32 	%f107, [%r11+128];
	fma.rn.f32 	%f108, %f106, %f107, %f105;
	ld.shared.f32 	%f109, [%r8+20];
	ld.shared.f32 	%f110, [%r11+160];
	fma.rn.f32 	%f111, %f109, %f110, %f108;
	ld.shared.f32 	%f112, [%r8+24];
	ld.shared.f32 	%f113, [%r11+192];
	fma.rn.f32 	%f114, %f112, %f113, %f111;
	ld.shared.f32 	%f115, [%r8+28];
	ld.shared.f32 	%f116, [%r11+224];
	fma.rn.f32 	%f16, %f115, %f116, %f114;
	bar.sync 	0;
	add.s32 	%r79, %r88, 8;
	setp.ge.s32 	%p22, %r79, %r57;
	mov.f32 	%f177, 0f00000000;
	or.pred  	%p23, %p3, %p22;
	@%p23 bra 	$L__BB0_17;
	add.s64 	%rd16, %rd1, 96;
	// begin inline asm
	ld.global.nc.f32 %f177, [%rd16];
	// end inline asm
$L__BB0_17:
	st.shared.f32 	[%r9], %f177;
	add.s32 	%r80, %r93, 8;
	setp.ge.s32 	%p25, %r80, %r57;
	mov.f32 	%f178, 0f00000000;
	or.pred  	%p26, %p6, %p25;
	@%p26 bra 	$L__BB0_19;
	mul.wide.s32 	%rd18, %r92, 4;
	add.s64 	%rd17, %rd4, %rd18;
	// begin inline asm
	ld.global.nc.f32 %f178, [%rd17];
	// end inline asm
$L__BB0_19:
	and.b32  	%r95, %r62, 268435452;
	st.shared.f32 	[%r10], %f178;
	bar.sync 	0;
	ld.shared.f32 	%f120, [%r8];
	ld.shared.f32 	%f121, [%r11];
	fma.rn.f32 	%f122, %f120, %f121, %f16;
	ld.shared.f32 	%f123, [%r8+4];
	ld.shared.f32 	%f124, [%r11+32];
	fma.rn.f32 	%f125, %f123, %f124, %f122;
	ld.shared.f32 	%f126, [%r8+8];
	ld.shared.f32 	%f127, [%r11+64];
	fma.rn.f32 	%f128, %f126, %f127, %f125;
	ld.shared.f32 	%f129, [%r8+12];
	ld.shared.f32 	%f130, [%r11+96];
	fma.rn.f32 	%f131, %f129, %f130, %f128;
	ld.shared.f32 	%f132, [%r8+16];
	ld.shared.f32 	%f133, [%r11+128];
	fma.rn.f32 	%f134, %f132, %f133, %f131;
	ld.shared.f32 	%f135, [%r8+20];
	ld.shared.f32 	%f136, [%r11+160];
	fma.rn.f32 	%f137, %f135, %f136, %f134;
	ld.shared.f32 	%f138, [%r8+24];
	ld.shared.f32 	%f139, [%r11+192];
	fma.rn.f32 	%f140, %f138, %f139, %f137;
	ld.shared.f32 	%f141, [%r8+28];
	ld.shared.f32 	%f142, [%r11+224];
	fma.rn.f32 	%f184, %f141, %f142, %f140;
	bar.sync 	0;
	add.s32 	%r94, %r94, 4;
	add.s32 	%r93, %r93, 32;
	shl.b32 	%r83, %r56, 5;
	add.s32 	%r92, %r92, %r83;
	add.s32 	%r91, %r91, %r83;
	add.s32 	%r90, %r90, %r83;
	add.s32 	%r89, %r89, %r83;
	add.s32 	%r88, %r88, 32;
	add.s32 	%r87, %r87, 32;
	setp.ne.s32 	%p27, %r94, 0;
	@%p27 bra 	$L__BB0_3;
$L__BB0_20:
	setp.eq.s32 	%p28, %r12, 0;
	@%p28 bra 	$L__BB0_27;
	shl.b32 	%r84, %r95, 3;
	add.s32 	%r99, %r1, %r84;
	mad.lo.s32 	%r85, %r56, %r99, %r4;
	add.s32 	%r100, %r85, %r3;
	shl.b32 	%r41, %r56, 3;
	add.s32 	%r97, %r4, %r84;
	add.s32 	%r98, %r97, %r7;
	neg.s32 	%r96, %r12;
$L__BB0_22:
	.pragma "nounroll";
	ld.param.u64 	%rd27, [_Z20tile_matrix_multiplyPfS_S_iii_param_0];
	setp.ge.s32 	%p29, %r2, %r55;
	mul.wide.s32 	%rd19, %r98, 4;
	add.s64 	%rd2, %rd27, %rd19;
	setp.ge.s32 	%p30, %r97, %r57;
	mov.f32 	%f182, 0f00000000;
	or.pred  	%p31, %p29, %p30;
	@%p31 bra 	$L__BB0_24;
	// begin inline asm
	ld.global.nc.f32 %f182, [%rd2];
	// end inline asm
$L__BB0_24:
	setp.ge.s32 	%p32, %r5, %r56;
	st.shared.f32 	[%r9], %f182;
	setp.ge.s32 	%p33, %r99, %r57;
	mov.f32 	%f183, 0f00000000;
	or.pred  	%p34, %p32, %p33;
	@%p34 bra 	$L__BB0_26;
	mul.wide.s32 	%rd22, %r100, 4;
	add.s64 	%rd21, %rd4, %rd22;
	// begin inline asm
	ld.global.nc.f32 %f183, [%rd21];
	// end inline asm
$L__BB0_26:
	st.shared.f32 	[%r10], %f183;
	bar.sync 	0;
	ld.shared.f32 	%f147, [%r8];
	ld.shared.f32 	%f148, [%r11];
	fma.rn.f32 	%f149, %f147, %f148, %f184;
	ld.shared.f32 	%f150, [%r8+4];
	ld.shared.f32 	%f151, [%r11+32];
	fma.rn.f32 	%f152, %f150, %f151, %f149;
	ld.shared.f32 	%f153, [%r8+8];
	ld.shared.f32 	%f154, [%r11+64];
	fma.rn.f32 	%f155, %f153, %f154, %f152;
	ld.shared.f32 	%f156, [%r8+12];
	ld.shared.f32 	%f157, [%r11+96];
	fma.rn.f32 	%f158, %f156, %f157, %f155;
	ld.shared.f32 	%f159, [%r8+16];
	ld.shared.f32 	%f160, [%r11+128];
	fma.rn.f32 	%f161, %f159, %f160, %f158;
	ld.shared.f32 	%f162, [%r8+20];
	ld.shared.f32 	%f163, [%r11+160];
	fma.rn.f32 	%f164, %f162, %f163, %f161;
	ld.shared.f32 	%f165, [%r8+24];
	ld.shared.f32 	%f166, [%r11+192];
	fma.rn.f32 	%f167, %f165, %f166, %f164;
	ld.shared.f32 	%f168, [%r8+28];
	ld.shared.f32 	%f169, [%r11+224];
	fma.rn.f32 	%f184, %f168, %f169, %f167;
	bar.sync 	0;
	add.s32 	%r100, %r100, %r41;
	add.s32 	%r99, %r99, 8;
	add.s32 	%r98, %r98, 8;
	add.s32 	%r97, %r97, 8;
	add.s32 	%r96, %r96, 1;
	setp.ne.s32 	%p35, %r96, 0;
	@%p35 bra 	$L__BB0_22;
$L__BB0_27:
	setp.ge.s32 	%p36, %r2, %r55;
	setp.ge.s32 	%p37, %r5, %r56;
	or.pred  	%p38, %p36, %p37;
	@%p38 bra 	$L__BB0_29;
	ld.param.u64 	%rd28, [_Z20tile_matrix_multiplyPfS_S_iii_param_2];
	mad.lo.s32 	%r86, %r56, %r2, %r5;
	cvta.to.global.u64 	%rd23, %rd28;
	mul.wide.s32 	%rd24, %r86, 4;
	add.s64 	%rd25, %rd23, %rd24;
	st.global.f32 	[%rd25], %f184;
$L__BB0_29:
	ret;

}
	// .globl	_Z9tile_gemmPfS_S_iii
.visible .entry _Z9tile_gemmPfS_S_iii(
	.param .u64 .ptr .align 1 _Z9tile_gemmPfS_S_iii_param_0,
	.param .u64 .ptr .align 1 _Z9tile_gemmPfS_S_iii_param_1,
	.param .u64 .ptr .align 1 _Z9tile_gemmPfS_S_iii_param_2,
	.param .u32 _Z9tile_gemmPfS_S_iii_param_3,
	.param .u32 _Z9tile_gemmPfS_S_iii_param_4,
	.param .u32 _Z9tile_gemmPfS_S_iii_param_5
)
{
	.reg .pred 	%p<39>;
	.reg .b32 	%r<107>;
	.reg .b32 	%f<177>;
	.reg .b64 	%rd<36>;
	// demoted variable
	.shared .align 4 .b8 _ZZ9tile_gemmPfS_S_iiiE2As[256];
	// demoted variable
	.shared .align 4 .b8 _ZZ9tile_gemmPfS_S_iiiE2Bs[256];
	ld.param.u64 	%rd5, [_Z9tile_gemmPfS_S_iii_param_1];
	ld.param.u32 	%r55, [_Z9tile_gemmPfS_S_iii_param_3];
	ld.param.u32 	%r56, [_Z9tile_gemmPfS_S_iii_param_4];
	ld.param.u32 	%r57, [_Z9tile_gemmPfS_S_iii_param_5];
	cvta.to.global.u64 	%rd1, %rd5;
	mov.u32 	%r58, %ctaid.x;
	mov.u32 	%r59, %ctaid.y;
	mov.u32 	%r1, %tid.x;
	mov.u32 	%r2, %tid.y;
	shl.b32 	%r60, %r59, 3;
	add.s32 	%r3, %r60, %r2;
	shl.b32 	%r4, %r58, 3;
	add.s32 	%r5, %r4, %r1;
	setp.lt.s32 	%p1, %r56, 1;
	mov.f32 	%f176, 0f00000000;
	@%p1 bra 	$L__BB1_27;
	add.s32 	%r6, %r56, 7;
	mul.lo.s32 	%r7, %r56, %r3;
	shl.b32 	%r62, %r2, 5;
	mov.u32 	%r63, _ZZ9tile_gemmPfS_S_iiiE2As;
	add.s32 	%r8, %r63, %r62;
	shl.b32 	%r64, %r1, 2;
	add.s32 	%r9, %r8, %r64;
	mov.u32 	%r65, _ZZ9tile_gemmPfS_S_iiiE2Bs;
	add.s32 	%r11, %r65, %r64;
	add.s32 	%r10, %r11, %r62;
	setp.lt.u32 	%p2, %r56, 25;
	mov.f32 	%f176, 0f00000000;
	mov.b32 	%r101, 0;
	@%p2 bra 	$L__BB1_20;
	shr.u32 	%r67, %r6, 3;
	and.b32  	%r68, %r67, 268435452;
	neg.s32 	%r100, %r68;
	add.s32 	%r69, %r2, 24;
	mad.lo.s32 	%r70, %r57, %r69, %r1;
	add.s32 	%r97, %r70, %r4;
	add.s32 	%r71, %r2, 16;
	mad.lo.s32 	%r72, %r57, %r71, %r1;
	add.s32 	%r96, %r72, %r4;
	add.s32 	%r73, %r2, 8;
	mad.lo.s32 	%r74, %r57, %r73, %r1;
	add.s32 	%r95, %r74, %r4;
	mad.lo.s32 	%r75, %r2, %r57, %r1;
	add.s32 	%r94, %r75, %r4;
	add.s32 	%r92, %r1, %r7;
	mov.f32 	%f176, 0f00000000;
	mov.b32 	%r99, 16;
	cvt.u64.u32 	%rd11, %r1;
	mov.u32 	%r93, %r1;
	mov.u32 	%r98, %r2;
$L__BB1_3:
	setp.ge.s32 	%p3, %r3, %r55;
	setp.ge.s32 	%p4, %r93, %r56;
	mov.f32 	%f163, 0f00000000;
	or.pred  	%p5, %p3, %p4;
	@%p5 bra 	$L__BB1_5;
	ld.param.u64 	%rd32, [_Z9tile_gemmPfS_S_iii_param_0];
	cvta.to.global.u64 	%rd6, %rd32;
	mul.wide.u32 	%rd7, %r92, 4;
	add.s64 	%rd8, %rd6, %rd7;
	ld.global.f32 	%f163, [%rd8];
$L__BB1_5:
	setp.ge.s32 	%p6, %r5, %r57;
	st.shared.f32 	[%r9], %f163;
	setp.ge.s32 	%p7, %r98, %r56;
	mov.f32 	%f164, 0f00000000;
	or.pred  	%p8, %p7, %p6;
	@%p8 bra 	$L__BB1_7;
	mul.wide.s32 	%rd9, %r94, 4;
	add.s64 	%rd10, %rd1, %rd9;
	ld.global.f32 	%f164, [%rd10];
$L__BB1_7:
	ld.param.u64 	%rd33, [_Z9tile_gemmPfS_S_iii_param_0];
	st.shared.f32 	[%r10], %f164;
	bar.sync 	0;
	ld.shared.f32 	%f38, [%r8];
	ld.shared.f32 	%f39, [%r11];
	fma.rn.f32 	%f40, %f38, %f39, %f176;
	ld.shared.f32 	%f41, [%r8+4];
	ld.shared.f32 	%f42, [%r11+32];
	fma.rn.f32 	%f43, %f41, %f42, %f40;
	ld.shared.f32 	%f44, [%r8+8];
	ld.shared.f32 	%f45, [%r11+64];
	fma.rn.f32 	%f46, %f44, %f45, %f43;
	ld.shared.f32 	%f47, [%r8+12];
	ld.shared.f32 	%f48, [%r11+96];
	fma.rn.f32 	%f49, %f47, %f48, %f46;
	ld.shared.f32 	%f50, [%r8+16];
	ld.shared.f32 	%f51, [%r11+128];
	fma.rn.f32 	%f52, %f50, %f51, %f49;
	ld.shared.f32 	%f53, [%r8+20];
	ld.shared.f32 	%f54, [%r11+160];
	fma.rn.f32 	%f55, %f53, %f54, %f52;
	ld.shared.f32 	%f56, [%r8+24];
	ld.shared.f32 	%f57, [%r11+192];
	fma.rn.f32 	%f58, %f56, %f57, %f55;
	ld.shared.f32 	%f59, [%r8+28];
	ld.shared.f32 	%f60, [%r11+224];
	fma.rn.f32 	%f6, %f59, %f60, %f58;
	bar.sync 	0;
	add.s32 	%r76, %r93, 8;
	setp.ge.s32 	%p10, %r76, %r56;
	add.s32 	%r77, %r99, -16;
	cvt.u64.u32 	%rd12, %r77;
	mul.lo.s32 	%r78, %r56, %r3;
	cvt.u64.u32 	%rd13, %r78;
	add.s64 	%rd14, %rd12, %rd11;
	add.s64 	%rd15, %rd14, %rd13;
	cvta.to.global.u64 	%rd16, %rd33;
	shl.b64 	%rd17, %rd15, 2;
	add.s64 	%rd2, %rd16, %rd17;
	mov.f32 	%f165, 0f00000000;
	or.pred  	%p11, %p3, %p10;
	@%p11 bra 	$L__BB1_9;
	ld.global.f32 	%f165, [%rd2+32];
$L__BB1_9:
	st.shared.f32 	[%r9], %f165;
	add.s32 	%r79, %r98, 8;
	setp.ge.s32 	%p13, %r79, %r56;
	mov.f32 	%f166, 0f00000000;
	or.pred  	%p14, %p13, %p6;
	@%p14 bra 	$L__BB1_11;
	mul.wide.s32 	%rd18, %r95, 4;
	add.s64 	%rd19, %rd1, %rd18;
	ld.global.f32 	%f166, [%rd19];
$L__BB1_11:
	st.shared.f32 	[%r10], %f166;
	bar.sync 	0;
	ld.shared.f32 	%f63, [%r8];
	ld.shared.f32 	%f64, [%r11];
	fma.rn.f32 	%f65, %f63, %f64, %f6;
	ld.shared.f32 	%f66, [%r8+4];
	ld.shared.f32 	%f67, [%r11+32];
	fma.rn.f32 	%f68, %f66, %f67, %f65;
	ld.shared.f32 	%f69, [%r8+8];
	ld.shared.f32 	%f70, [%r11+64];
	fma.rn.f32 	%f71, %f69, %f70, %f68;
	ld.shared.f32 	%f72, [%r8+12];
	ld.shared.f32 	%f73, [%r11+96];
	fma.rn.f32 	%f74, %f72, %f73, %f71;
	ld.shared.f32 	%f75, [%r8+16];
	ld.shared.f32 	%f76, [%r11+128];
	fma.rn.f32 	%f77, %f75, %f76, %f74;
	ld.shared.f32 	%f78, [%r8+20];
	ld.shared.f32 	%f79, [%r11+160];
	fma.rn.f32 	%f80, %f78, %f79, %f77;
	ld.shared.f32 	%f81, [%r8+24];
	ld.shared.f32 	%f82, [%r11+192];
	fma.rn.f32 	%f83, %f81, %f82, %f80;
	ld.shared.f32 	%f84, [%r8+28];
	ld.shared.f32 	%f85, [%r11+224];
	fma.rn.f32 	%f11, %f84, %f85, %f83;
	bar.sync 	0;
	add.s32 	%r80, %r93, 16;
	setp.ge.s32 	%p16, %r80, %r56;
	mov.f32 	%f167, 0f00000000;
	or.pred  	%p17, %p3, %p16;
	@%p17 bra 	$L__BB1_13;
	ld.global.f32 	%f167, [%rd2+64];
$L__BB1_13:
	st.shared.f32 	[%r9], %f167;
	add.s32 	%r81, %r98, 16;
	setp.ge.s32 	%p19, %r81, %r56;
	mov.f32 	%f168, 0f00000000;
	or.pred  	%p20, %p19, %p6;
	@%p20 bra 	$L__BB1_15;
	mul.wide.s32 	%rd20, %r96, 4;
	add.s64 	%rd21, %rd1, %rd20;
	ld.global.f32 	%f168, [%rd21];
$L__BB1_15:
	st.shared.f32 	[%r10], %f168;
	bar.sync 	0;
	ld.shared.f32 	%f88, [%r8];
	ld.shared.f32 	%f89, [%r11];
	fma.rn.f32 	%f90, %f88, %f89, %f11;
	ld.shared.f32 	%f91, [%r8+4];
	ld.shared.f32 	%f92, [%r11+32];
	fma.rn.f32 	%f93, %f91, %f92, %f90;
	ld.shared.f32 	%f94, [%r8+8];
	ld.shared.f32 	%f95, [%r11+64];
	fma.rn.f32 	%f96, %f94, %f95, %f93;
	ld.shared.f32 	%f97, [%r8+12];
	ld.shared.f32 	%f98, [%r11+96];
	fma.rn.f32 	%f99, %f97, %f98, %f96;
	ld.shared.f32 	%f100, [%r8+16];
	ld.shared.f32 	%f101, [%r11+128];
	fma.rn.f32 	%f102, %f100, %f101, %f99;
	ld.shared.f32 	%f103, [%r8+20];
	ld.shared.f32 	%f104, [%r11+160];
	fma.rn.f32 	%f105, %f103, %f104, %f102;
	ld.shared.f32 	%f106, [%r8+24];
	ld.shared.f32 	%f107, [%r11+192];
	fma.rn.f32 	%f108, %f106, %f107, %f105;
	ld.shared.f32 	%f109, [%r8+28];
	ld.shared.f32 	%f110, [%r11+224];
	fma.rn.f32 	%f16, %f109, %f110, %f108;
	bar.sync 	0;
	add.s32 	%r82, %r93, 24;
	setp.ge.s32 	%p22, %r82, %r56;
	mov.f32 	%f169, 0f00000000;
	or.pred  	%p23, %p3, %p22;
	@%p23 bra 	$L__BB1_17;
	ld.global.f32 	%f169, [%rd2+96];
$L__BB1_17:
	st.shared.f32 	[%r9], %f169;
	add.s32 	%r83, %r98, 24;
	setp.ge.s32 	%p25, %r83, %r56;
	mov.f32 	%f170, 0f00000000;
	or.pred  	%p26, %p25, %p6;
	@%p26 bra 	$L__BB1_19;
	mul.wide.s32 	%rd22, %r97, 4;
	add.s64 	%rd23, %rd1, %rd22;
	ld.global.f32 	%f170, [%rd23];
$L__BB1_19:
	add.s32 	%r84, %r56, 7;
	shr.u32 	%r85, %r84, 3;
	and.b32  	%r101, %r85, 268435452;
	st.shared.f32 	[%r10], %f170;
	bar.sync 	0;
	ld.shared.f32 	%f112, [%r8];
	ld.shared.f32 	%f113, [%r11];
	fma.rn.f32 	%f114, %f112, %f113, %f16;
	ld.shared.f32 	%f115, [%r8+4];
	ld.shared.f32 	%f116, [%r11+32];
	fma.rn.f32 	%f117, %f115, %f116, %f114;
	ld.shared.f32 	%f118, [%r8+8];
	ld.shared.f32 	%f119, [%r11+64];
	fma.rn.f32 	%f120, %f118, %f119, %f117;
	ld.shared.f32 	%f121, [%r8+12];
	ld.shared.f32 	%f122, [%r11+96];
	fma.rn.f32 	%f123, %f121, %f122, %f120;
	ld.shared.f32 	%f124, [%r8+16];
	ld.shared.f32 	%f125, [%r11+128];
	fma.rn.f32 	%f126, %f124, %f125, %f123;
	ld.shared.f32 	%f127, [%r8+20];
	ld.shared.f32 	%f128, [%r11+160];
	fma.rn.f32 	%f129, %f127, %f128, %f126;
	ld.shared.f32 	%f130, [%r8+24];
	ld.shared.f32 	%f131, [%r11+192];
	fma.rn.f32 	%f132, %f130, %f131, %f129;
	ld.shared.f32 	%f133, [%r8+28];
	ld.shared.f32 	%f134, [%r11+224];
	fma.rn.f32 	%f176, %f133, %f134, %f132;
	bar.sync 	0;
	add.s32 	%r100, %r100, 4;
	add.s32 	%r99, %r99, 32;
	add.s32 	%r98, %r98, 32;
	shl.b32 	%r86, %r57, 5;
	add.s32 	%r97, %r97, %r86;
	add.s32 	%r96, %r96, %r86;
	add.s32 	%r95, %r95, %r86;
	add.s32 	%r94, %r94, %r86;
	add.s32 	%r93, %r93, 32;
	add.s32 	%r92, %r92, 32;
	setp.ne.s32 	%p27, %r100, 0;
	@%p27 bra 	$L__BB1_3;
$L__BB1_20:
	add.s32 	%r87, %r56, 7;
	shr.u32 	%r88, %r87, 3;
	and.b32  	%r38, %r88, 3;
	setp.eq.s32 	%p28, %r38, 0;
	@%p28 bra 	$L__BB1_27;
	shl.b32 	%r89, %r101, 3;
	add.s32 	%r105, %r2, %r89;
	mad.lo.s32 	%r90, %r57, %r105, %r1;
	add.s32 	%r106, %r90, %r4;
	shl.b32 	%r41, %r57, 3;
	add.s32 	%r103, %r1, %r89;
	mad.lo.s32 	%r104, %r56, %r3, %r103;
	neg.s32 	%r102, %r38;
$L__BB1_22:
	.pragma "nounroll";
	setp.ge.s32 	%p29, %r3, %r55;
	setp.ge.s32 	%p30, %r103, %r56;
	mov.f32 	%f174, 0f00000000;
	or.pred  	%p31, %p29, %p30;
	@%p31 bra 	$L__BB1_24;
	ld.param.u64 	%rd34, [_Z9tile_gemmPfS_S_iii_param_0];
	cvta.to.global.u64 	%rd24, %rd34;
	mul.wide.u32 	%rd25, %r104, 4;
	add.s64 	%rd26, %rd24, %rd25;
	ld.global.f32 	%f174, [%rd26];
$L__BB1_24:
	setp.ge.s32 	%p32, %r5, %r57;
	st.shared.f32 	[%r9], %f174;
	setp.ge.s32 	%p33, %r105, %r56;
	mov.f32 	%f175, 0f00000000;
	or.pred  	%p34, %p33, %p32;
	@%p34 bra 	$L__BB1_26;
	mul.wide.s32 	%rd27, %r106, 4;
	add.s64 	%rd28, %rd1, %rd27;
	ld.global.f32 	%f175, [%rd28];
$L__BB1_26:
	st.shared.f32 	[%r10], %f175;
	bar.sync 	0;
	ld.shared.f32 	%f137, [%r8];
	ld.shared.f32 	%f138, [%r11];
	fma.rn.f32 	%f139, %f137, %f138, %f176;
	ld.shared.f32 	%f140, [%r8+4];
	ld.shared.f32 	%f141, [%r11+32];
	fma.rn.f32 	%f142, %f140, %f141, %f139;
	ld.shared.f32 	%f143, [%r8+8];
	ld.shared.f32 	%f144, [%r11+64];
	fma.rn.f32 	%f145, %f143, %f144, %f142;
	ld.shared.f32 	%f146, [%r8+12];
	ld.shared.f32 	%f147, [%r11+96];
	fma.rn.f32 	%f148, %f146, %f147, %f145;
	ld.shared.f32 	%f149, [%r8+16];
	ld.shared.f32 	%f150, [%r11+128];
	fma.rn.f32 	%f151, %f149, %f150, %f148;
	ld.shared.f32 	%f152, [%r8+20];
	ld.shared.f32 	%f153, [%r11+160];
	fma.rn.f32 	%f154, %f152, %f153, %f151;
	ld.shared.f32 	%f155, [%r8+24];
	ld.shared.f32 	%f156, [%r11+192];
	fma.rn.f32 	%f157, %f155, %f156, %f154;
	ld.shared.f32 	%f158, [%r8+28];
	ld.shared.f32 	%f159, [%r11+224];
	fma.rn.f32 	%f176, %f158, %f159, %f157;
	bar.sync 	0;
	add.s32 	%r106, %r106, %r41;
	add.s32 	%r105, %r105, 8;
	add.s32 	%r104, %r104, 8;
	add.s32 	%r103, %r103, 8;
	add.s32 	%r102, %r102, 1;
	setp.ne.s32 	%p35, %r102, 0;
	@%p35 bra 	$L__BB1_22;
$L__BB1_27:
	setp.ge.s32 	%p36, %r3, %r55;
	setp.ge.s32 	%p37, %r5, %r57;
	or.pred  	%p38, %p36, %p37;
	@%p38 bra 	$L__BB1_29;
	ld.param.u64 	%rd35, [_Z9tile_gemmPfS_S_iii_param_2];
	mad.lo.s32 	%r91, %r57, %r3, %r5;
	cvta.to.global.u64 	%rd29, %rd35;
	mul.wide.u32 	%rd30, %r91, 4;
	add.s64 	%rd31, %rd29, %rd30;
	ld.global.f32 	%f160, [%rd31];
	add.f32 	%f161, %f176, %f160;
	st.global.f32 	[%rd31], %f161;
$L__BB1_29:
	ret;

}
	// .globl	_Z11relu_threadPKfPfi
.visible .entry _Z11relu_threadPKfPfi(
	.param .u64 .ptr .align 1 _Z11relu_threadPKfPfi_param_0,
	.param .u64 .ptr .align 1 _Z11relu_threadPKfPfi_param_1,
	.param .u32 _Z11relu_threadPKfPfi_param_2
)
{
	.reg .pred 	%p<2>;
	.reg .b32 	%r<6>;
	.reg .b32 	%f<3>;
	.reg .b64 	%rd<8>;

	ld.param.u64 	%rd1, [_Z11relu_threadPKfPfi_param_0];
	ld.param.u64 	%rd2, [_Z11relu_threadPKfPfi_param_1];
	ld.param.u32 	%r2, [_Z11relu_threadPKfPfi_param_2];
	mov.u32 	%r3, %ctaid.x;
	mov.u32 	%r4, %tid.x;
	mov.u32 	%r5, %ntid.x;
	mad.lo.s32 	%r1, %r3, %r5, %r4;
	setp.ge.s32 	%p1, %r1, %r2;
	@%p1 bra 	$L__BB2_2;
	cvta.to.global.u64 	%rd3, %rd2;
	cvta.to.global.u64 	%rd4, %rd1;
	mul.wide.s32 	%rd5, %r1, 4;
	add.s64 	%rd6, %rd4, %rd5;
	ld.global.f32 	%f1, [%rd6];
	max.f32 	%f2, %f1, 0f00000000;
	add.s64 	%rd7, %rd3, %rd5;
	st.global.f32 	[%rd7], %f2;
$L__BB2_2:
	ret;

}
	// .globl	_Z10exp_threadPKfPfi
.visible .entry _Z10exp_threadPKfPfi(
	.param .u64 .ptr .align 1 _Z10exp_threadPKfPfi_param_0,
	.param .u64 .ptr .align 1 _Z10exp_threadPKfPfi_param_1,
	.param .u32 _Z10exp_threadPKfPfi_param_2
)
{
	.reg .pred 	%p<2>;
	.reg .b32 	%r<6>;
	.reg .b32 	%f<4>;
	.reg .b64 	%rd<8>;

	ld.param.u64 	%rd1, [_Z10exp_threadPKfPfi_param_0];
	ld.param.u64 	%rd2, [_Z10exp_threadPKfPfi_param_1];
	ld.param.u32 	%r2, [_Z10exp_threadPKfPfi_param_2];
	mov.u32 	%r3, %ctaid.x;
	mov.u32 	%r4, %tid.x;
	mov.u32 	%r5, %ntid.x;
	mad.lo.s32 	%r1, %r3, %r5, %r4;
	setp.ge.s32 	%p1, %r1, %r2;
	@%p1 bra 	$L__BB3_2;
	cvta.to.global.u64 	%rd3, %rd1;
	cvta.to.global.u64 	%rd4, %rd2;
	mul.wide.s32 	%rd5, %r1, 4;
	add.s64 	%rd6, %rd3, %rd5;
	ld.global.f32 	%f1, [%rd6];
	mul.f32 	%f2, %f1, 0f3FB8AA3B;
	ex2.approx.f32 	%f3, %f2;
	add.s64 	%rd7, %rd4, %rd5;
	st.global.f32 	[%rd7], %f3;
$L__BB3_2:
	ret;

}
	// .globl	_Z15relumask_threadPKfPfi
.visible .entry _Z15relumask_threadPKfPfi(
	.param .u64 .ptr .align 1 _Z15relumask_threadPKfPfi_param_0,
	.param .u64 .ptr .align 1 _Z15relumask_threadPKfPfi_param_1,
	.param .u32 _Z15relumask_threadPKfPfi_param_2
)
{
	.local .align 8 .b8 	__local_depot4[16];
	.reg .b64 	%SP;
	.reg .b64 	%SPL;
	.reg .pred 	%p<3>;
	.reg .b32 	%r<8>;
	.reg .b32 	%f<3>;
	.reg .b64 	%rd<12>;

	mov.u64 	%SPL, __local_depot4;
	cvta.local.u64 	%SP, %SPL;
	ld.param.u64 	%rd1, [_Z15relumask_threadPKfPfi_param_0];
	ld.param.u64 	%rd2, [_Z15relumask_threadPKfPfi_param_1];
	ld.param.u32 	%r4, [_Z15relumask_threadPKfPfi_param_2];
	mov.u32 	%r1, %ctaid.x;
	mov.u32 	%r2, %tid.x;
	mov.u32 	%r5, %ntid.x;
	mad.lo.s32 	%r3, %r1, %r5, %r2;
	setp.ge.s32 	%p1, %r3, %r4;
	@%p1 bra 	$L__BB4_2;
	add.u64 	%rd3, %SP, 0;
	add.u64 	%rd4, %SPL, 0;
	cvta.to.global.u64 	%rd5, %rd1;
	cvta.to.global.u64 	%rd6, %rd2;
	mul.wide.s32 	%rd7, %r3, 4;
	add.s64 	%rd8, %rd5, %rd7;
	ld.global.f32 	%f1, [%rd8];
	setp.gt.f32 	%p2, %f1, 0f00000000;
	selp.f32 	%f2, 0f3F800000, 0f00000000, %p2;
	add.s64 	%rd9, %rd6, %rd7;
	st.global.f32 	[%rd9], %f2;
	st.local.v2.u32 	[%rd4], {%r1, %r2};
	st.local.u32 	[%rd4+8], %r3;
	mov.u64 	%rd10, $str;
	cvta.global.u64 	%rd11, %rd10;
	{ // callseq 0, 0
	.param .b64 param0;
	st.param.b64 	[param0], %rd11;
	.param .b64 param1;
	st.param.b64 	[param1], %rd3;
	.param .b32 retval0;
	call.uni (retval0), 
	vprintf, 
	(
	param0, 
	param1
	);
	ld.param.b32 	%r6, [retval0];
	} // callseq 0
$L__BB4_2:
	ret;

}
	// .globl	_Z14sigmoid_threadPKfPfi
.visible .entry _Z14sigmoid_threadPKfPfi(
	.param .u64 .ptr .align 1 _Z14sigmoid_threadPKfPfi_param_0,
	.param .u64 .ptr .align 1 _Z14sigmoid_threadPKfPfi_param_1,
	.param .u32 _Z14sigmoid_threadPKfPfi_param_2
)
{
	.reg .pred 	%p<4>;
	.reg .b32 	%r<6>;
	.reg .b32 	%f<20>;
	.reg .b64 	%rd<8>;

	ld.param.u64 	%rd1, [_Z14sigmoid_threadPKfPfi_param_0];
	ld.param.u64 	%rd2, [_Z14sigmoid_threadPKfPfi_param_1];
	ld.param.u32 	%r2, [_Z14sigmoid_threadPKfPfi_param_2];
	mov.u32 	%r3, %ctaid.x;
	mov.u32 	%r4, %tid.x;
	mov.u32 	%r5, %ntid.x;
	mad.lo.s32 	%r1, %r3, %r5, %r4;
	setp.ge.s32 	%p1, %r1, %r2;
	@%p1 bra 	$L__BB5_2;
	cvta.to.global.u64 	%rd3, %rd1;
	cvta.to.global.u64 	%rd4, %rd2;
	mul.wide.s32 	%rd5, %r1, 4;
	add.s64 	%rd6, %rd3, %rd5;
	ld.global.f32 	%f1, [%rd6];
	mul.f32 	%f2, %f1, 0f3F000000;
	abs.f32 	%f3, %f2;
	mul.f32 	%f4, %f3, 0f4038AA3B;
	ex2.approx.ftz.f32 	%f5, %f4;
	add.f32 	%f6, %f5, 0f3F800000;
	rcp.approx.ftz.f32 	%f7, %f6;
	fma.rn.f32 	%f8, %f7, 0fC0000000, 0f3F800000;
	setp.ge.f32 	%p2, %f3, 0f41102CB4;
	selp.f32 	%f9, 0f3F800000, %f8, %p2;
	copysign.f32 	%f10, %f2, %f9;
	mul.f32 	%f11, %f2, %f2;
	fma.rn.f32 	%f12, %f11, 0f3C80F082, 0fBD563CAE;
	fma.rn.f32 	%f13, %f12, %f11, 0f3E085941;
	fma.rn.f32 	%f14, %f13, %f11, 0fBEAAA9ED;
	fma.rn.f32 	%f15, %f14, %f11, 0f00000000;
	fma.rn.f32 	%f16, %f15, %f2, %f2;
	setp.ge.f32 	%p3, %f3, 0f3F19999A;
	selp.f32 	%f17, %f10, %f16, %p3;
	add.f32 	%f18, %f17, 0f3F800000;
	mul.f32 	%f19, %f18, 0f3F000000;
	add.s64 	%rd7, %rd4, %rd5;
	st.global.f32 	[%rd7], %f19;
$L__BB5_2:
	ret;

}
	// .globl	_Z17sigmoidiff_threadPKfPfi
.visible .entry _Z17sigmoidiff_threadPKfPfi(
	.param .u64 .ptr .align 1 _Z17sigmoidiff_threadPKfPfi_param_0,
	.param .u64 .ptr .align 1 _Z17sigmoidiff_threadPKfPfi_param_1,
	.param .u32 _Z17sigmoidiff_threadPKfPfi_param_2
)
{
	.reg .pred 	%p<4>;
	.reg .b32 	%r<6>;
	.reg .b32 	%f<22>;
	.reg .b64 	%rd<8>;

	ld.param.u64 	%rd1, [_Z17sigmoidiff_threadPKfPfi_param_0];
	ld.param.u64 	%rd2, [_Z17sigmoidiff_threadPKfPfi_param_1];
	ld.param.u32 	%r2, [_Z17sigmoidiff_threadPKfPfi_param_2];
	mov.u32 	%r3, %ctaid.x;
	mov.u32 	%r4, %tid.x;
	mov.u32 	%r5, %ntid.x;
	mad.lo.s32 	%r1, %r3, %r5, %r4;
	setp.ge.s32 	%p1, %r1, %r2;
	@%p1 bra 	$L__BB6_2;
	cvta.to.global.u64 	%rd3, %rd1;
	cvta.to.global.u64 	%rd4, %rd2;
	mul.wide.s32 	%rd5, %r1, 4;
	add.s64 	%rd6, %rd3, %rd5;
	ld.global.f32 	%f1, [%rd6];
	mul.f32 	%f2, %f1, 0f3F000000;
	abs.f32 	%f3, %f2;
	mul.f32 	%f4, %f3, 0f4038AA3B;
	ex2.approx.ftz.f32 	%f5, %f4;
	add.f32 	%f6, %f5, 0f3F800000;
	rcp.approx.ftz.f32 	%f7, %f6;
	fma.rn.f32 	%f8, %f7, 0fC0000000, 0f3F800000;
	setp.ge.f32 	%p2, %f3, 0f41102CB4;
	selp.f32 	%f9, 0f3F800000, %f8, %p2;
	copysign.f32 	%f10, %f2, %f9;
	mul.f32 	%f11, %f2, %f2;
	fma.rn.f32 	%f12, %f11, 0f3C80F082, 0fBD563CAE;
	fma.rn.f32 	%f13, %f12, %f11, 0f3E085941;
	fma.rn.f32 	%f14, %f13, %f11, 0fBEAAA9ED;
	fma.rn.f32 	%f15, %f14, %f11, 0f00000000;
	fma.rn.f32 	%f16, %f15, %f2, %f2;
	setp.ge.f32 	%p3, %f3, 0f3F19999A;
	selp.f32 	%f17, %f10, %f16, %p3;
	mul.f32 	%f18, %f17, %f17;
	mov.f32 	%f19, 0f3F800000;
	sub.f32 	%f20, %f19, %f18;
	mul.f32 	%f21, %f20, 0f3E800000;
	add.s64 	%rd7, %rd4, %rd5;
	st.global.f32 	[%rd7], %f21;
$L__BB6_2:
	ret;

}
	// .globl	_Z11adding_cudaPKfS0_Pfi
.visible .entry _Z11adding_cudaPKfS0_Pfi(
	.param .u64 .ptr .align 1 _Z11adding_cudaPKfS0_Pfi_param_0,
	.param .u64 .ptr .align 1 _Z11adding_cudaPKfS0_Pfi_param_1,
	.param .u64 .ptr .align 1 _Z11adding_cudaPKfS0_Pfi_param_2,
	.param .u32 _Z11adding_cudaPKfS0_Pfi_param_3
)
{
	.reg .pred 	%p<2>;
	.reg .b32 	%r<6>;
	.reg .b32 	%f<4>;
	.reg .b64 	%rd<11>;

	ld.param.u64 	%rd1, [_Z11adding_cudaPKfS0_Pfi_param_0];
	ld.param.u64 	%rd2, [_Z11adding_cudaPKfS0_Pfi_param_1];
	ld.param.u64 	%rd3, [_Z11adding_cudaPKfS0_Pfi_param_2];
	ld.param.u32 	%r2, [_Z11adding_cudaPKfS0_Pfi_param_3];
	mov.u32 	%r3, %ctaid.x;
	mov.u32 	%r4, %tid.x;
	mov.u32 	%r5, %ntid.x;
	mad.lo.s32 	%r1, %r3, %r5, %r4;
	setp.ge.s32 	%p1, %r1, %r2;
	@%p1 bra 	$L__BB7_2;
	cvta.to.global.u64 	%rd4, %rd1;
	cvta.to.global.u64 	%rd5, %rd2;
	cvta.to.global.u64 	%rd6, %rd3;
	mul.wide.s32 	%rd7, %r1, 4;
	add.s64 	%rd8, %rd4, %rd7;
	ld.global.f32 	%f1, [%rd8];
	add.s64 	%rd9, %rd5, %rd7;
	ld.global.f32 	%f2, [%rd9];
	add.f32 	%f3, %f1, %f2;
	add.s64 	%rd10, %rd6, %rd7;
	st.global.f32 	[%rd10], %f3;
$L__BB7_2:
	ret;

}
	// .globl	_Z12subbing_cudaPKfS0_Pfi
.visible .entry _Z12subbing_cudaPKfS0_Pfi(
	.param .u64 .ptr .align 1 _Z12subbing_cudaPKfS0_Pfi_param_0,
	.param .u64 .ptr .align 1 _Z12subbing_cudaPKfS0_Pfi_param_1,
	.param .u64 .ptr .align 1 _Z12subbing_cudaPKfS0_Pfi_param_2,
	.param .u32 _Z12subbing_cudaPKfS0_Pfi_param_3
)
{
	.reg .pred 	%p<2>;
	.reg .b32 	%r<6>;
	.reg .b32 	%f<4>;
	.reg .b64 	%rd<11>;

	ld.param.u64 	%rd1, [_Z12subbing_cudaPKfS0_Pfi_param_0];
	ld.param.u64 	%rd2, [_Z12subbing_cudaPKfS0_Pfi_param_1];
	ld.param.u64 	%rd3, [_Z12subbing_cudaPKfS0_Pfi_param_2];
	ld.param.u32 	%r2, [_Z12subbing_cudaPKfS0_Pfi_param_3];
	mov.u32 	%r3, %ctaid.x;
	mov.u32 	%r4, %tid.x;
	mov.u32 	%r5, %ntid.x;
	mad.lo.s32 	%r1, %r3, %r5, %r4;
	setp.ge.s32 	%p1, %r1, %r2;
	@%p1 bra 	$L__BB8_2;
	cvta.to.global.u64 	%rd4, %rd1;
	cvta.to.global.u64 	%rd5, %rd2;
	cvta.to.global.u64 	%rd6, %rd3;
	mul.wide.s32 	%rd7, %r1, 4;
	add.s64 	%rd8, %rd4, %rd7;
	ld.global.f32 	%f1, [%rd8];
	add.s64 	%rd9, %rd5, %rd7;
	ld.global.f32 	%f2, [%rd9];
	sub.f32 	%f3, %f1, %f2;
	add.s64 	%rd10, %rd6, %rd7;
	st.global.f32 	[%rd10], %f3;
$L__BB8_2:
	ret;

}
	// .globl	_Z11muling_cudaPKfS0_Pfi
.visible .entry _Z11muling_cudaPKfS0_Pfi(
	.param .u64 .ptr .align 1 _Z11muling_cudaPKfS0_Pfi_param_0,
	.param .u64 .ptr .align 1 _Z11muling_cudaPKfS0_Pfi_param_1,
	.param .u64 .ptr .align 1 _Z11muling_cudaPKfS0_Pfi_param_2,
	.param .u32 _Z11muling_cudaPKfS0_Pfi_param_3
)
{
	.reg .pred 	%p<2>;
	.reg .b32 	%r<6>;
	.reg .b32 	%f<4>;
	.reg .b64 	%rd<11>;

	ld.param.u64 	%rd1, [_Z11muling_cudaPKfS0_Pfi_param_0];
	ld.param.u64 	%rd2, [_Z11muling_cudaPKfS0_Pfi_param_1];
	ld.param.u64 	%rd3, [_Z11muling_cudaPKfS0_Pfi_param_2];
	ld.param.u32 	%r2, [_Z11muling_cudaPKfS0_Pfi_param_3];
	mov.u32 	%r3, %ctaid.x;
	mov.u32 	%r4, %tid.x;
	mov.u32 	%r5, %ntid.x;
	mad.lo.s32 	%r1, %r3, %r5, %r4;
	setp.ge.s32 	%p1, %r1, %r2;
	@%p1 bra 	$L__BB9_2;
	cvta.to.global.u64 	%rd4, %rd1;
	cvta.to.global.u64 	%rd5, %rd2;
	cvta.to.global.u64 	%rd6, %rd3;
	mul.wide.s32 	%rd7, %r1, 4;
	add.s64 	%rd8, %rd4, %rd7;
	ld.global.f32 	%f1, [%rd8];
	add.s64 	%rd9, %rd5, %rd7;
	ld.global.f32 	%f2, [%rd9];
	mul.f32 	%f3, %f1, %f2;
	add.s64 	%rd10, %rd6, %rd7;
	st.global.f32 	[%rd10], %f3;
$L__BB9_2:
	ret;

}
	// .globl	_Z20flash_forward_kernelPKfS0_S0_PfiiiiiiS1_S1_f
.visible .entry _Z20flash_forward_kernelPKfS0_S0_PfiiiiiiS1_S1_f(
	.param .u64 .ptr .align 1 _Z20flash_forward_kernelPKfS0_S0_PfiiiiiiS1_S1_f_param_0,
	.param .u64 .ptr .align 1 _Z20flash_forward_kernelPKfS0_S0_PfiiiiiiS1_S1_f_param_1,
	.param .u64 .ptr .align 1 _Z20flash_forward_kernelPKfS0_S0_PfiiiiiiS1_S1_f_param_2,
	.param .u64 .ptr .align 1 _Z20flash_forward_kernelPKfS0_S0_PfiiiiiiS1_S1_f_param_3,
	.param .u32 _Z20flash_forward_kernelPKfS0_S0_PfiiiiiiS1_S1_f_param_4,
	.param .u32 _Z20flash_forward_kernelPKfS0_S0_PfiiiiiiS1_S1_f_param_5,
	.param .u32 _Z20flash_forward_kernelPKfS0_S0_PfiiiiiiS1_S1_f_param_6,
	.param .u32 _Z20flash_forward_kernelPKfS0_S0_PfiiiiiiS1_S1_f_param_7,
	.param .u32 _Z20flash_forward_kernelPKfS0_S0_PfiiiiiiS1_S1_f_param_8,
	.param .u32 _Z20flash_forward_kernelPKfS0_S0_PfiiiiiiS1_S1_f_param_9,
	.param .u64 .ptr .align 1 _Z20flash_forward_kernelPKfS0_S0_PfiiiiiiS1_S1_f_param_10,
	.param .u64 .ptr .align 1 _Z20flash_forward_kernelPKfS0_S0_PfiiiiiiS1_S1_f_param_11,
	.param .f32 _Z20flash_forward_kernelPKfS0_S0_PfiiiiiiS1_S1_f_param_12
)
{
	.reg .pred 	%p<104>;
	.reg .b32 	%r<371>;
	.reg .b32 	%f<447>;
	.reg .b64 	%rd<59>;

	ld.param.u64 	%rd11, [_Z20flash_forward_kernelPKfS0_S0_PfiiiiiiS1_S1_f_param_0];
	ld.param.u64 	%rd12, [_Z20flash_forward_kernelPKfS0_S0_PfiiiiiiS1_S1_f_param_1];
	ld.param.u64 	%rd13, [_Z20flash_forward_kernelPKfS0_S0_PfiiiiiiS1_S1_f_param_2];
	ld.param.u64 	%rd14, [_Z20flash_forward_kernelPKfS0_S0_PfiiiiiiS1_S1_f_param_3];
	ld.param.u32 	%r118, [_Z20flash_forward_kernelPKfS0_S0_PfiiiiiiS1_S1_f_param_4];
	ld.param.u32 	%r119, [_Z20flash_forward_kernelPKfS0_S0_PfiiiiiiS1_S1_f_param_5];
	ld.param.u32 	%r122, [_Z20flash_forward_kernelPKfS0_S0_PfiiiiiiS1_S1_f_param_8];
	ld.param.u32 	%r123, [_Z20flash_forward_kernelPKfS0_S0_PfiiiiiiS1_S1_f_param_9];
	cvta.to.global.u64 	%rd1, %rd11;
	cvta.to.global.u64 	%rd2, %rd13;
	cvta.to.global.u64 	%rd3, %rd12;
	cvta.to.global.u64 	%rd4, %rd14;
	mov.u32 	%r1, %tid.x;
	mov.u32 	%r124, %ctaid.x;
	mov.u32 	%r125, %ctaid.y;
	mov.u32 	%r2, %ctaid.z;
	mov.u32 	%r3, %tid.y;
	mov.u32 	%r126, %nctaid.y;
	mul.lo.s32 	%r127, %r124, %r126;
	mul.lo.s32 	%r128, %r118, %r125;
	mad.lo.s32 	%r4, %r127, %r118, %r128;
	mul.lo.s32 	%r5, %r4, %r119;
	mul.lo.s32 	%r6, %r122, %r119;
	mad.lo.s32 	%r7, %r123, %r2, %r1;
	setp.ge.s32 	%p1, %r7, %r118;
	@%p1 bra 	$L__BB10_139;
	setp.lt.s32 	%p2, %r119, 1;
	@%p2 bra 	$L__BB10_14;
	mad.lo.s32 	%r8, %r7, %r119, %r5;
	mul.lo.s32 	%r9, %r119, %r1;
	add.s32 	%r130, %r119, -1;
	and.b32  	%r10, %r119, 15;
	setp.lt.u32 	%p3, %r130, 15;
	mov.b32 	%r335, 0;
	@%p3 bra 	$L__BB10_5;
	mov.b32 	%r333, 0;
$L__BB10_4:
	.pragma "nounroll";
	add.s32 	%r132, %r8, %r333;
	mul.wide.s32 	%rd15, %r132, 4;
	add.s64 	%rd16, %rd1, %rd15;
	ld.global.f32 	%f99, [%rd16];
	add.s32 	%r133, %r333, %r9;
	shl.b32 	%r134, %r133, 2;
	mov.u32 	%r135, sram;
	add.s32 	%r136, %r135, %r134;
	st.shared.f32 	[%r136], %f99;
	ld.global.f32 	%f100, [%rd16+4];
	st.shared.f32 	[%r136+4], %f100;
	ld.global.f32 	%f101, [%rd16+8];
	st.shared.f32 	[%r136+8], %f101;
	ld.global.f32 	%f102, [%rd16+12];
	st.shared.f32 	[%r136+12], %f102;
	ld.global.f32 	%f103, [%rd16+16];
	st.shared.f32 	[%r136+16], %f103;
	ld.global.f32 	%f104, [%rd16+20];
	st.shared.f32 	[%r136+20], %f104;
	ld.global.f32 	%f105, [%rd16+24];
	st.shared.f32 	[%r136+24], %f105;
	ld.global.f32 	%f106, [%rd16+28];
	st.shared.f32 	[%r136+28], %f106;
	ld.global.f32 	%f107, [%rd16+32];
	st.shared.f32 	[%r136+32], %f107;
	ld.global.f32 	%f108, [%rd16+36];
	st.shared.f32 	[%r136+36], %f108;
	ld.global.f32 	%f109, [%rd16+40];
	st.shared.f32 	[%r136+40], %f109;
	ld.global.f32 	%f110, [%rd16+44];
	st.shared.f32 	[%r136+44], %f110;
	ld.global.f32 	%f111, [%rd16+48];
	st.shared.f32 	[%r136+48], %f111;
	ld.global.f32 	%f112, [%rd16+52];
	st.shared.f32 	[%r136+52], %f112;
	ld.global.f32 	%f113, [%rd16+56];
	st.shared.f32 	[%r136+56], %f113;
	ld.global.f32 	%f114, [%rd16+60];
	st.shared.f32 	[%r136+60], %f114;
	add.s32 	%r333, %r333, 16;
	and.b32  	%r335, %r119, 2147483632;
	setp.ne.s32 	%p4, %r333, %r335;
	@%p4 bra 	$L__BB10_4;
$L__BB10_5:
	setp.eq.s32 	%p5, %r10, 0;
	@%p5 bra 	$L__BB10_14;
	and.b32  	%r15, %r119, 7;
	setp.lt.u32 	%p6, %r10, 8;
	@%p6 bra 	$L__BB10_8;
	add.s32 	%r137, %r8, %r335;
	mul.wide.s32 	%rd17, %r137, 4;
	add.s64 	%rd18, %rd1, %rd17;
	ld.global.f32 	%f115, [%rd18];
	add.s32 	%r138, %r335, %r9;
	shl.b32 	%r139, %r138, 2;
	mov.u32 	%r140, sram;
	add.s32 	%r141, %r140, %r139;
	st.shared.f32 	[%r141], %f115;
	ld.global.f32 	%f116, [%rd18+4];
	st.shared.f32 	[%r141+4], %f116;
	ld.global.f32 	%f117, [%rd18+8];
	st.shared.f32 	[%r141+8], %f117;
	ld.global.f32 	%f118, [%rd18+12];
	st.shared.f32 	[%r141+12], %f118;
	ld.global.f32 	%f119, [%rd18+16];
	st.shared.f32 	[%r141+16], %f119;
	ld.global.f32 	%f120, [%rd18+20];
	st.shared.f32 	[%r141+20], %f120;
	ld.global.f32 	%f121, [%rd18+24];
	st.shared.f32 	[%r141+24], %f121;
	ld.global.f32 	%f122, [%rd18+28];
	st.shared.f32 	[%r141+28], %f122;
	add.s32 	%r335, %r335, 8;
$L__BB10_8:
	setp.eq.s32 	%p7, %r15, 0;
	@%p7 bra 	$L__BB10_14;
	and.b32  	%r18, %r119, 3;
	setp.lt.u32 	%p8, %r15, 4;
	@%p8 bra 	$L__BB10_11;
	add.s32 	%r142, %r8, %r335;
	mul.wide.s32 	%rd19, %r142, 4;
	add.s64 	%rd20, %rd1, %rd19;
	ld.global.f32 	%f123, [%rd20];
	add.s32 	%r143, %r335, %r9;
	shl.b32 	%r144, %r143, 2;
	mov.u32 	%r145, sram;
	add.s32 	%r146, %r145, %r144;
	st.shared.f32 	[%r146], %f123;
	ld.global.f32 	%f124, [%rd20+4];
	st.shared.f32 	[%r146+4], %f124;
	ld.global.f32 	%f125, [%rd20+8];
	st.shared.f32 	[%r146+8], %f125;
	ld.global.f32 	%f126, [%rd20+12];
	st.shared.f32 	[%r146+12], %f126;
	add.s32 	%r335, %r335, 4;
$L__BB10_11:
	setp.eq.s32 	%p9, %r18, 0;
	@%p9 bra 	$L__BB10_14;
	mov.b32 	%r338, 0;
	mov.u32 	%r151, sram;
$L__BB10_13:
	.pragma "nounroll";
	add.s32 	%r148, %r8, %r335;
	mul.wide.s32 	%rd21, %r148, 4;
	add.s64 	%rd22, %rd1, %rd21;
	ld.global.f32 	%f127, [%rd22];
	add.s32 	%r149, %r335, %r9;
	shl.b32 	%r150, %r149, 2;
	add.s32 	%r152, %r151, %r150;
	st.shared.f32 	[%r152], %f127;
	add.s32 	%r335, %r335, 1;
	add.s32 	%r338, %r338, 1;
	setp.ne.s32 	%p10, %r338, %r18;
	@%p10 bra 	$L__BB10_13;
$L__BB10_14:
	ld.param.u64 	%rd56, [_Z20flash_forward_kernelPKfS0_S0_PfiiiiiiS1_S1_f_param_11];
	ld.param.u64 	%rd53, [_Z20flash_forward_kernelPKfS0_S0_PfiiiiiiS1_S1_f_param_10];
	ld.param.u32 	%r332, [_Z20flash_forward_kernelPKfS0_S0_PfiiiiiiS1_S1_f_param_7];
	setp.eq.s64 	%p11, %rd56, 0;
	setp.eq.s64 	%p12, %rd53, 0;
	or.pred  	%p13, %p12, %p11;
	setp.ge.s32 	%p14, %r2, %r332;
	mov.f32 	%f395, 0f00000000;
	mov.f32 	%f394, 0fFF800000;
	or.pred  	%p15, %p14, %p13;
	@%p15 bra 	$L__BB10_16;
	ld.param.u64 	%rd57, [_Z20flash_forward_kernelPKfS0_S0_PfiiiiiiS1_S1_f_param_11];
	ld.param.u64 	%rd54, [_Z20flash_forward_kernelPKfS0_S0_PfiiiiiiS1_S1_f_param_10];
	add.s32 	%r153, %r7, %r4;
	cvta.to.global.u64 	%rd23, %rd57;
	mul.wide.s32 	%rd24, %r153, 4;
	add.s64 	%rd25, %rd23, %rd24;
	ld.global.f32 	%f394, [%rd25];
	cvta.to.global.u64 	%rd26, %rd54;
	add.s64 	%rd27, %rd26, %rd24;
	ld.global.f32 	%f395, [%rd27];
$L__BB10_16:
	ld.param.u32 	%r331, [_Z20flash_forward_kernelPKfS0_S0_PfiiiiiiS1_S1_f_param_6];
	setp.ge.s32 	%p16, %r3, %r331;
	mov.f32 	%f445, %f394;
	mov.f32 	%f446, %f395;
	@%p16 bra 	$L__BB10_138;
	ld.param.u32 	%r330, [_Z20flash_forward_kernelPKfS0_S0_PfiiiiiiS1_S1_f_param_4];
	shl.b32 	%r154, %r6, 2;
	mov.u32 	%r155, sram;
	add.s32 	%r25, %r155, %r154;
	add.s32 	%r26, %r25, %r154;
	bar.sync 	0;
	mad.lo.s32 	%r27, %r122, %r3, %r1;
	setp.lt.s32 	%p17, %r27, %r330;
	@%p17 bra 	$L__BB10_30;
	setp.lt.s32 	%p18, %r119, 1;
	@%p18 bra 	$L__BB10_42;
	mul.lo.s32 	%r28, %r119, %r1;
	add.s32 	%r157, %r119, -1;
	and.b32  	%r29, %r119, 7;
	setp.lt.u32 	%p19, %r157, 7;
	mov.b32 	%r344, 0;
	@%p19 bra 	$L__BB10_22;
	and.b32  	%r344, %r119, 2147483640;
	mov.b32 	%r340, 0;
$L__BB10_21:
	.pragma "nounroll";
	add.s32 	%r159, %r340, %r28;
	shl.b32 	%r160, %r159, 2;
	add.s32 	%r161, %r25, %r160;
	mov.b32 	%r162, 0;
	st.shared.u32 	[%r161], %r162;
	add.s32 	%r163, %r26, %r160;
	st.shared.u32 	[%r163], %r162;
	st.shared.u32 	[%r161+4], %r162;
	st.shared.u32 	[%r163+4], %r162;
	st.shared.u32 	[%r161+8], %r162;
	st.shared.u32 	[%r163+8], %r162;
	st.shared.u32 	[%r161+12], %r162;
	st.shared.u32 	[%r163+12], %r162;
	st.shared.u32 	[%r161+16], %r162;
	st.shared.u32 	[%r163+16], %r162;
	st.shared.u32 	[%r161+20], %r162;
	st.shared.u32 	[%r163+20], %r162;
	st.shared.u32 	[%r161+24], %r162;
	st.shared.u32 	[%r163+24], %r162;
	st.shared.u32 	[%r161+28], %r162;
	st.shared.u32 	[%r163+28], %r162;
	add.s32 	%r340, %r340, 8;
	setp.eq.s32 	%p20, %r340, %r344;
	@%p20 bra 	$L__BB10_22;
	bra.uni 	$L__BB10_21;
$L__BB10_22:
	setp.eq.s32 	%p21, %r29, 0;
	@%p21 bra 	$L__BB10_42;
	and.b32  	%r46, %r119, 3;
	setp.lt.u32 	%p22, %r29, 4;
	@%p22 bra 	$L__BB10_25;
	add.s32 	%r164, %r344, %r28;
	shl.b32 	%r165, %r164, 2;
	add.s32 	%r166, %r25, %r165;
	mov.b32 	%r167, 0;
	st.shared.u32 	[%r166], %r167;
	add.s32 	%r168, %r26, %r165;
	st.shared.u32 	[%r168], %r167;
	st.shared.u32 	[%r166+4], %r167;
	st.shared.u32 	[%r168+4], %r167;
	st.shared.u32 	[%r166+8], %r167;
	st.shared.u32 	[%r168+8], %r167;
	st.shared.u32 	[%r166+12], %r167;
	st.shared.u32 	[%r168+12], %r167;
	add.s32 	%r344, %r344, 4;
$L__BB10_25:
	setp.eq.s32 	%p23, %r46, 0;
	@%p23 bra 	$L__BB10_42;
	setp.eq.s32 	%p24, %r46, 1;
	@%p24 bra 	$L__BB10_28;
	add.s32 	%r169, %r344, %r28;
	shl.b32 	%r170, %r169, 2;
	add.s32 	%r171, %r25, %r170;
	mov.b32 	%r172, 0;
	st.shared.u32 	[%r171], %r172;
	add.s32 	%r173, %r26, %r170;
	st.shared.u32 	[%r173], %r172;
	st.shared.u32 	[%r171+4], %r172;
	st.shared.u32 	[%r173+4], %r172;
	add.s32 	%r344, %r344, 2;
$L__BB10_28:
	and.b32  	%r174, %r119, 1;
	setp.eq.b32 	%p25, %r174, 1;
	not.pred 	%p26, %p25;
	@%p26 bra 	$L__BB10_42;
	add.s32 	%r175, %r344, %r28;
	shl.b32 	%r176, %r175, 2;
	add.s32 	%r177, %r25, %r176;
	mov.b32 	%r178, 0;
	st.shared.u32 	[%r177], %r178;
	add.s32 	%r179, %r26, %r176;
	st.shared.u32 	[%r179], %r178;
	bra.uni 	$L__BB10_42;
$L__BB10_30:
	setp.lt.s32 	%p27, %r119, 1;
	@%p27 bra 	$L__BB10_42;
	mad.lo.s32 	%r31, %r27, %r119, %r5;
	mul.lo.s32 	%r32, %r119, %r1;
	add.s32 	%r181, %r119, -1;
	setp.lt.u32 	%p28, %r181, 7;
	mov.b32 	%r342, 0;
	@%p28 bra 	$L__BB10_34;
	mov.b32 	%r339, 0;
$L__BB10_33:
	.pragma "nounroll";
	add.s32 	%r183, %r31, %r339;
	mul.wide.s32 	%rd28, %r183, 4;
	add.s64 	%rd29, %rd3, %rd28;
	ld.global.f32 	%f130, [%rd29];
	add.s32 	%r184, %r339, %r32;
	shl.b32 	%r185, %r184, 2;
	add.s32 	%r186, %r25, %r185;
	st.shared.f32 	[%r186], %f130;
	add.s64 	%rd30, %rd2, %rd28;
	ld.global.f32 	%f131, [%rd30];
	add.s32 	%r187, %r26, %r185;
	st.shared.f32 	[%r187], %f131;
	ld.global.f32 	%f132, [%rd29+4];
	st.shared.f32 	[%r186+4], %f132;
	ld.global.f32 	%f133, [%rd30+4];
	st.shared.f32 	[%r187+4], %f133;
	ld.global.f32 	%f134, [%rd29+8];
	st.shared.f32 	[%r186+8], %f134;
	ld.global.f32 	%f135, [%rd30+8];
	st.shared.f32 	[%r187+8], %f135;
	ld.global.f32 	%f136, [%rd29+12];
	st.shared.f32 	[%r186+12], %f136;
	ld.global.f32 	%f137, [%rd30+12];
	st.shared.f32 	[%r187+12], %f137;
	ld.global.f32 	%f138, [%rd29+16];
	st.shared.f32 	[%r186+16], %f138;
	ld.global.f32 	%f139, [%rd30+16];
	st.shared.f32 	[%r187+16], %f139;
	ld.global.f32 	%f140, [%rd29+20];
	st.shared.f32 	[%r186+20], %f140;
	ld.global.f32 	%f141, [%rd30+20];
	st.shared.f32 	[%r187+20], %f141;
	ld.global.f32 	%f142, [%rd29+24];
	st.shared.f32 	[%r186+24], %f142;
	ld.global.f32 	%f143, [%rd30+24];
	st.shared.f32 	[%r187+24], %f143;
	ld.global.f32 	%f144, [%rd29+28];
	st.shared.f32 	[%r186+28], %f144;
	ld.global.f32 	%f145, [%rd30+28];
	st.shared.f32 	[%r187+28], %f145;
	add.s32 	%r339, %r339, 8;
	and.b32  	%r342, %r119, 2147483640;
	setp.eq.s32 	%p29, %r339, %r342;
	@%p29 bra 	$L__BB10_34;
	bra.uni 	$L__BB10_33;
$L__BB10_34:
	and.b32  	%r39, %r119, 7;
	setp.eq.s32 	%p30, %r39, 0;
	@%p30 bra 	$L__BB10_42;
	setp.lt.u32 	%p31, %r39, 4;
	@%p31 bra 	$L__BB10_37;
	add.s32 	%r188, %r31, %r342;
	mul.wide.s32 	%rd31, %r188, 4;
	add.s64 	%rd32, %rd3, %rd31;
	ld.global.f32 	%f146, [%rd32];
	add.s32 	%r189, %r342, %r32;
	shl.b32 	%r190, %r189, 2;
	add.s32 	%r191, %r25, %r190;
	st.shared.f32 	[%r191], %f146;
	add.s64 	%rd33, %rd2, %rd31;
	ld.global.f32 	%f147, [%rd33];
	add.s32 	%r192, %r26, %r190;
	st.shared.f32 	[%r192], %f147;
	ld.global.f32 	%f148, [%rd32+4];
	st.shared.f32 	[%r191+4], %f148;
	ld.global.f32 	%f149, [%rd33+4];
	st.shared.f32 	[%r192+4], %f149;
	ld.global.f32 	%f150, [%rd32+8];
	st.shared.f32 	[%r191+8], %f150;
	ld.global.f32 	%f151, [%rd33+8];
	st.shared.f32 	[%r192+8], %f151;
	ld.global.f32 	%f152, [%rd32+12];
	st.shared.f32 	[%r191+12], %f152;
	ld.global.f32 	%f153, [%rd33+12];
	st.shared.f32 	[%r192+12], %f153;
	add.s32 	%r342, %r342, 4;
$L__BB10_37:
	and.b32  	%r42, %r119, 3;
	setp.eq.s32 	%p32, %r42, 0;
	@%p32 bra 	$L__BB10_42;
	setp.eq.s32 	%p33, %r42, 1;
	@%p33 bra 	$L__BB10_40;
	add.s32 	%r193, %r31, %r342;
	mul.wide.s32 	%rd34, %r193, 4;
	add.s64 	%rd35, %rd3, %rd34;
	ld.global.f32 	%f154, [%rd35];
	add.s32 	%r194, %r342, %r32;
	shl.b32 	%r195, %r194, 2;
	add.s32 	%r196, %r25, %r195;
	st.shared.f32 	[%r196], %f154;
	add.s64 	%rd36, %rd2, %rd34;
	ld.global.f32 	%f155, [%rd36];
	add.s32 	%r197, %r26, %r195;
	st.shared.f32 	[%r197], %f155;
	ld.global.f32 	%f156, [%rd35+4];
	st.shared.f32 	[%r196+4], %f156;
	ld.global.f32 	%f157, [%rd36+4];
	st.shared.f32 	[%r197+4], %f157;
	add.s32 	%r342, %r342, 2;
$L__BB10_40:
	and.b32  	%r198, %r119, 1;
	setp.eq.b32 	%p34, %r198, 1;
	not.pred 	%p35, %p34;
	@%p35 bra 	$L__BB10_42;
	add.s32 	%r199, %r31, %r342;
	mul.wide.s32 	%rd37, %r199, 4;
	add.s64 	%rd38, %rd3, %rd37;
	ld.global.f32 	%f158, [%rd38];
	add.s32 	%r200, %r342, %r32;
	shl.b32 	%r201, %r200, 2;
	add.s32 	%r202, %r25, %r201;
	st.shared.f32 	[%r202], %f158;
	add.s64 	%rd39, %rd2, %rd37;
	ld.global.f32 	%f159, [%rd39];
	add.s32 	%r203, %r26, %r201;
	st.shared.f32 	[%r203], %f159;
$L__BB10_42:
	add.s32 	%r51, %r26, %r154;
	bar.sync 	0;
	setp.lt.s32 	%p36, %r122, 1;
	mov.f32 	%f412, 0fFF800000;
	@%p36 bra 	$L__BB10_68;
	setp.lt.s32 	%p37, %r119, 1;
	mul.lo.s32 	%r52, %r119, %r1;
	mul.lo.s32 	%r53, %r122, %r1;
	@%p37 bra 	$L__BB10_57;
	and.b32  	%r54, %r119, 7;
	mov.f32 	%f412, 0fFF800000;
	mov.b32 	%r347, 0;
$L__BB10_45:
	add.s32 	%r222, %r119, -1;
	setp.lt.u32 	%p50, %r222, 7;
	mul.lo.s32 	%r56, %r347, %r119;
	mov.f32 	%f404, 0f00000000;
	mov.b32 	%r350, 0;
	@%p50 bra 	$L__BB10_48;
	mov.f32 	%f404, 0f00000000;
	mov.b32 	%r348, 0;
$L__BB10_47:
	.pragma "nounroll";
	add.s32 	%r224, %r348, %r52;
	shl.b32 	%r225, %r224, 2;
	add.s32 	%r227, %r155, %r225;
	ld.shared.f32 	%f170, [%r227];
	add.s32 	%r228, %r348, %r56;
	shl.b32 	%r229, %r228, 2;
	add.s32 	%r230, %r25, %r229;
	ld.shared.f32 	%f171, [%r230];
	fma.rn.f32 	%f172, %f170, %f171, %f404;
	ld.shared.f32 	%f173, [%r227+4];
	ld.shared.f32 	%f174, [%r230+4];
	fma.rn.f32 	%f175, %f173, %f174, %f172;
	ld.shared.f32 	%f176, [%r227+8];
	ld.shared.f32 	%f177, [%r230+8];
	fma.rn.f32 	%f178, %f176, %f177, %f175;
	ld.shared.f32 	%f179, [%r227+12];
	ld.shared.f32 	%f180, [%r230+12];
	fma.rn.f32 	%f181, %f179, %f180, %f178;
	ld.shared.f32 	%f182, [%r227+16];
	ld.shared.f32 	%f183, [%r230+16];
	fma.rn.f32 	%f184, %f182, %f183, %f181;
	ld.shared.f32 	%f185, [%r227+20];
	ld.shared.f32 	%f186, [%r230+20];
	fma.rn.f32 	%f187, %f185, %f186, %f184;
	ld.shared.f32 	%f188, [%r227+24];
	ld.shared.f32 	%f189, [%r230+24];
	fma.rn.f32 	%f190, %f188, %f189, %f187;
	ld.shared.f32 	%f191, [%r227+28];
	ld.shared.f32 	%f192, [%r230+28];
	fma.rn.f32 	%f404, %f191, %f192, %f190;
	add.s32 	%r348, %r348, 8;
	and.b32  	%r350, %r119, 2147483640;
	setp.ne.s32 	%p51, %r348, %r350;
	@%p51 bra 	$L__BB10_47;
$L__BB10_48:
	setp.eq.s32 	%p52, %r54, 0;
	@%p52 bra 	$L__BB10_56;
	add.s32 	%r231, %r54, -1;
	setp.lt.u32 	%p53, %r231, 3;
	@%p53 bra 	$L__BB10_51;
	add.s32 	%r232, %r350, %r52;
	shl.b32 	%r233, %r232, 2;
	add.s32 	%r235, %r155, %r233;
	ld.shared.f32 	%f194, [%r235];
	add.s32 	%r236, %r350, %r56;
	shl.b32 	%r237, %r236, 2;
	add.s32 	%r238, %r25, %r237;
	ld.shared.f32 	%f195, [%r238];
	fma.rn.f32 	%f196, %f194, %f195, %f404;
	ld.shared.f32 	%f197, [%r235+4];
	ld.shared.f32 	%f198, [%r238+4];
	fma.rn.f32 	%f199, %f197, %f198, %f196;
	ld.shared.f32 	%f200, [%r235+8];
	ld.shared.f32 	%f201, [%r238+8];
	fma.rn.f32 	%f202, %f200, %f201, %f199;
	ld.shared.f32 	%f203, [%r235+12];
	ld.shared.f32 	%f204, [%r238+12];
	fma.rn.f32 	%f404, %f203, %f204, %f202;
	add.s32 	%r350, %r350, 4;
$L__BB10_51:
	and.b32  	%r239, %r119, 3;
	setp.eq.s32 	%p54, %r239, 0;
	@%p54 bra 	$L__BB10_56;
	setp.eq.s32 	%p55, %r239, 1;
	@%p55 bra 	$L__BB10_54;
	add.s32 	%r240, %r350, %r52;
	shl.b32 	%r241, %r240, 2;
	add.s32 	%r243, %r155, %r241;
	ld.shared.f32 	%f206, [%r243];
	add.s32 	%r244, %r350, %r56;
	shl.b32 	%r245, %r244, 2;
	add.s32 	%r246, %r25, %r245;
	ld.shared.f32 	%f207, [%r246];
	fma.rn.f32 	%f208, %f206, %f207, %f404;
	ld.shared.f32 	%f209, [%r243+4];
	ld.shared.f32 	%f210, [%r246+4];
	fma.rn.f32 	%f404, %f209, %f210, %f208;
	add.s32 	%r350, %r350, 2;
$L__BB10_54:
	and.b32  	%r247, %r119, 1;
	setp.eq.b32 	%p56, %r247, 1;
	not.pred 	%p57, %p56;
	@%p57 bra 	$L__BB10_56;
	add.s32 	%r248, %r350, %r52;
	shl.b32 	%r249, %r248, 2;
	add.s32 	%r251, %r155, %r249;
	ld.shared.f32 	%f211, [%r251];
	add.s32 	%r252, %r350, %r56;
	shl.b32 	%r253, %r252, 2;
	add.s32 	%r254, %r25, %r253;
	ld.shared.f32 	%f212, [%r254];
	fma.rn.f32 	%f404, %f211, %f212, %f404;
$L__BB10_56:
	ld.param.f32 	%f393, [_Z20flash_forward_kernelPKfS0_S0_PfiiiiiiS1_S1_f_param_12];
	mul.f32 	%f213, %f393, %f404;
	add.s32 	%r255, %r347, %r53;
	shl.b32 	%r256, %r255, 2;
	add.s32 	%r257, %r51, %r256;
	st.shared.f32 	[%r257], %f213;
	setp.gt.f32 	%p58, %f213, %f412;
	selp.f32 	%f412, %f213, %f412, %p58;
	add.s32 	%r347, %r347, 1;
	setp.eq.s32 	%p59, %r347, %r122;
	@%p59 bra 	$L__BB10_68;
	bra.uni 	$L__BB10_45;
$L__BB10_57:
	ld.param.f32 	%f392, [_Z20flash_forward_kernelPKfS0_S0_PfiiiiiiS1_S1_f_param_12];
	mul.f32 	%f19, %f392, 0f00000000;
	and.b32  	%r66, %r122, 7;
	setp.lt.u32 	%p38, %r122, 8;
	mov.f32 	%f412, 0fFF800000;
	mov.b32 	%r354, 0;
	@%p38 bra 	$L__BB10_60;
	and.b32  	%r354, %r122, 2147483640;
	mov.f32 	%f412, 0fFF800000;
	mov.b32 	%r352, 0;
$L__BB10_59:
	.pragma "nounroll";
	add.s32 	%r207, %r352, %r53;
	shl.b32 	%r208, %r207, 2;
	add.s32 	%r209, %r51, %r208;
	st.shared.f32 	[%r209], %f19;
	setp.gt.f32 	%p39, %f19, %f412;
	selp.f32 	%f412, %f19, %f412, %p39;
	st.shared.f32 	[%r209+4], %f19;
	st.shared.f32 	[%r209+8], %f19;
	st.shared.f32 	[%r209+12], %f19;
	st.shared.f32 	[%r209+16], %f19;
	st.shared.f32 	[%r209+20], %f19;
	st.shared.f32 	[%r209+24], %f19;
	st.shared.f32 	[%r209+28], %f19;
	add.s32 	%r352, %r352, 8;
	setp.ne.s32 	%p40, %r352, %r354;
	@%p40 bra 	$L__BB10_59;
$L__BB10_60:
	setp.eq.s32 	%p41, %r66, 0;
	@%p41 bra 	$L__BB10_68;
	and.b32  	%r71, %r122, 3;
	setp.lt.u32 	%p42, %r66, 4;
	@%p42 bra 	$L__BB10_63;
	add.s32 	%r210, %r354, %r53;
	shl.b32 	%r211, %r210, 2;
	add.s32 	%r212, %r51, %r211;
	st.shared.f32 	[%r212], %f19;
	setp.gt.f32 	%p43, %f19, %f412;
	selp.f32 	%f412, %f19, %f412, %p43;
	st.shared.f32 	[%r212+4], %f19;
	st.shared.f32 	[%r212+8], %f19;
	st.shared.f32 	[%r212+12], %f19;
	add.s32 	%r354, %r354, 4;
$L__BB10_63:
	setp.eq.s32 	%p44, %r71, 0;
	@%p44 bra 	$L__BB10_68;
	setp.eq.s32 	%p45, %r71, 1;
	@%p45 bra 	$L__BB10_66;
	add.s32 	%r213, %r354, %r53;
	shl.b32 	%r214, %r213, 2;
	add.s32 	%r215, %r51, %r214;
	st.shared.f32 	[%r215], %f19;
	setp.gt.f32 	%p46, %f19, %f412;
	selp.f32 	%f412, %f19, %f412, %p46;
	st.shared.f32 	[%r215+4], %f19;
	add.s32 	%r354, %r354, 2;
$L__BB10_66:
	and.b32  	%r216, %r122, 1;
	setp.eq.b32 	%p47, %r216, 1;
	not.pred 	%p48, %p47;
	@%p48 bra 	$L__BB10_68;
	add.s32 	%r217, %r354, %r53;
	shl.b32 	%r218, %r217, 2;
	add.s32 	%r219, %r51, %r218;
	st.shared.f32 	[%r219], %f19;
	setp.gt.f32 	%p49, %f19, %f412;
	selp.f32 	%f412, %f19, %f412, %p49;
$L__BB10_68:
	setp.lt.s32 	%p60, %r122, 1;
	mov.f32 	%f420, 0f00000000;
	@%p60 bra 	$L__BB10_80;
	mul.lo.s32 	%r76, %r122, %r1;
	and.b32  	%r77, %r122, 7;
	setp.lt.u32 	%p61, %r122, 8;
	mov.f32 	%f420, 0f00000000;
	mov.b32 	%r358, 0;
	@%p61 bra 	$L__BB10_72;
	and.b32  	%r358, %r122, 2147483640;
	mov.f32 	%f420, 0f00000000;
	mov.b32 	%r356, 0;
$L__BB10_71:
	.pragma "nounroll";
	add.s32 	%r260, %r356, %r76;
	shl.b32 	%r261, %r260, 2;
	add.s32 	%r262, %r51, %r261;
	ld.shared.f32 	%f218, [%r262];
	sub.f32 	%f219, %f218, %f412;
	mul.f32 	%f220, %f219, 0f3FB8AA3B;
	ex2.approx.f32 	%f221, %f220;
	st.shared.f32 	[%r262], %f221;
	add.f32 	%f222, %f420, %f221;
	ld.shared.f32 	%f223, [%r262+4];
	sub.f32 	%f224, %f223, %f412;
	mul.f32 	%f225, %f224, 0f3FB8AA3B;
	ex2.approx.f32 	%f226, %f225;
	st.shared.f32 	[%r262+4], %f226;
	add.f32 	%f227, %f222, %f226;
	ld.shared.f32 	%f228, [%r262+8];
	sub.f32 	%f229, %f228, %f412;
	mul.f32 	%f230, %f229, 0f3FB8AA3B;
	ex2.approx.f32 	%f231, %f230;
	st.shared.f32 	[%r262+8], %f231;
	add.f32 	%f232, %f227, %f231;
	ld.shared.f32 	%f233, [%r262+12];
	sub.f32 	%f234, %f233, %f412;
	mul.f32 	%f235, %f234, 0f3FB8AA3B;
	ex2.approx.f32 	%f236, %f235;
	st.shared.f32 	[%r262+12], %f236;
	add.f32 	%f237, %f232, %f236;
	ld.shared.f32 	%f238, [%r262+16];
	sub.f32 	%f239, %f238, %f412;
	mul.f32 	%f240, %f239, 0f3FB8AA3B;
	ex2.approx.f32 	%f241, %f240;
	st.shared.f32 	[%r262+16], %f241;
	add.f32 	%f242, %f237, %f241;
	ld.shared.f32 	%f243, [%r262+20];
	sub.f32 	%f244, %f243, %f412;
	mul.f32 	%f245, %f244, 0f3FB8AA3B;
	ex2.approx.f32 	%f246, %f245;
	st.shared.f32 	[%r262+20], %f246;
	add.f32 	%f247, %f242, %f246;
	ld.shared.f32 	%f248, [%r262+24];
	sub.f32 	%f249, %f248, %f412;
	mul.f32 	%f250, %f249, 0f3FB8AA3B;
	ex2.approx.f32 	%f251, %f250;
	st.shared.f32 	[%r262+24], %f251;
	add.f32 	%f252, %f247, %f251;
	ld.shared.f32 	%f253, [%r262+28];
	sub.f32 	%f254, %f253, %f412;
	mul.f32 	%f255, %f254, 0f3FB8AA3B;
	ex2.approx.f32 	%f256, %f255;
	st.shared.f32 	[%r262+28], %f256;
	add.f32 	%f420, %f252, %f256;
	add.s32 	%r356, %r356, 8;
	setp.ne.s32 	%p62, %r356, %r358;
	@%p62 bra 	$L__BB10_71;
$L__BB10_72:
	setp.eq.s32 	%p63, %r77, 0;
	@%p63 bra 	$L__BB10_80;
	and.b32  	%r82, %r122, 3;
	setp.lt.u32 	%p64, %r77, 4;
	@%p64 bra 	$L__BB10_75;
	add.s32 	%r263, %r358, %r76;
	shl.b32 	%r264, %r263, 2;
	add.s32 	%r265, %r51, %r264;
	ld.shared.f32 	%f258, [%r265];
	sub.f32 	%f259, %f258, %f412;
	mul.f32 	%f260, %f259, 0f3FB8AA3B;
	ex2.approx.f32 	%f261, %f260;
	st.shared.f32 	[%r265], %f261;
	add.f32 	%f262, %f420, %f261;
	ld.shared.f32 	%f263, [%r265+4];
	sub.f32 	%f264, %f263, %f412;
	mul.f32 	%f265, %f264, 0f3FB8AA3B;
	ex2.approx.f32 	%f266, %f265;
	st.shared.f32 	[%r265+4], %f266;
	add.f32 	%f267, %f262, %f266;
	ld.shared.f32 	%f268, [%r265+8];
	sub.f32 	%f269, %f268, %f412;
	mul.f32 	%f270, %f269, 0f3FB8AA3B;
	ex2.approx.f32 	%f271, %f270;
	st.shared.f32 	[%r265+8], %f271;
	add.f32 	%f272, %f267, %f271;
	ld.shared.f32 	%f273, [%r265+12];
	sub.f32 	%f274, %f273, %f412;
	mul.f32 	%f275, %f274, 0f3FB8AA3B;
	ex2.approx.f32 	%f276, %f275;
	st.shared.f32 	[%r265+12], %f276;
	add.f32 	%f420, %f272, %f276;
	add.s32 	%r358, %r358, 4;
$L__BB10_75:
	setp.eq.s32 	%p65, %r82, 0;
	@%p65 bra 	$L__BB10_80;
	setp.eq.s32 	%p66, %r82, 1;
	@%p66 bra 	$L__BB10_78;
	add.s32 	%r266, %r358, %r76;
	shl.b32 	%r267, %r266, 2;
	add.s32 	%r268, %r51, %r267;
	ld.shared.f32 	%f278, [%r268];
	sub.f32 	%f279, %f278, %f412;
	mul.f32 	%f280, %f279, 0f3FB8AA3B;
	ex2.approx.f32 	%f281, %f280;
	st.shared.f32 	[%r268], %f281;
	add.f32 	%f282, %f420, %f281;
	ld.shared.f32 	%f283, [%r268+4];
	sub.f32 	%f284, %f283, %f412;
	mul.f32 	%f285, %f284, 0f3FB8AA3B;
	ex2.approx.f32 	%f286, %f285;
	st.shared.f32 	[%r268+4], %f286;
	add.f32 	%f420, %f282, %f286;
	add.s32 	%r358, %r358, 2;
$L__BB10_78:
	and.b32  	%r269, %r122, 1;
	setp.eq.b32 	%p67, %r269, 1;
	not.pred 	%p68, %p67;
	@%p68 bra 	$L__BB10_80;
	add.s32 	%r270, %r358, %r76;
	shl.b32 	%r271, %r270, 2;
	add.s32 	%r272, %r51, %r271;
	ld.shared.f32 	%f287, [%r272];
	sub.f32 	%f288, %f287, %f412;
	mul.f32 	%f289, %f288, 0f3FB8AA3B;
	ex2.approx.f32 	%f290, %f289;
	st.shared.f32 	[%r272], %f290;
	add.f32 	%f420, %f420, %f290;
$L__BB10_80:
	setp.lt.s32 	%p69, %r119, 1;
	max.f32 	%f445, %f394, %f412;
	sub.f32 	%f291, %f394, %f445;
	mul.f32 	%f292, %f291, 0f3FB8AA3B;
	ex2.approx.f32 	%f293, %f292;
	mul.f32 	%f45, %f395, %f293;
	sub.f32 	%f294, %f412, %f445;
	mul.f32 	%f295, %f294, 0f3FB8AA3B;
	ex2.approx.f32 	%f46, %f295;
	fma.rn.f32 	%f446, %f420, %f46, %f45;
	@%p69 bra 	$L__BB10_138;
	setp.lt.s32 	%p70, %r122, 1;
	mul.lo.s32 	%r87, %r122, %r1;
	mad.lo.s32 	%r88, %r7, %r119, %r5;
	rcp.rn.f32 	%f48, %f446;
	@%p70 bra 	$L__BB10_97;
	and.b32  	%r89, %r122, 7;
	shl.b32 	%r283, %r1, 2;
	mad.lo.s32 	%r284, %r119, 12, %r283;
	mad.lo.s32 	%r286, %r122, %r284, %r155;
	add.s32 	%r90, %r286, 16;
	shl.b32 	%r91, %r119, 2;
	mov.b32 	%r360, 0;
$L__BB10_83:
	setp.lt.u32 	%p94, %r122, 8;
	mov.f32 	%f429, 0f00000000;
	mov.b32 	%r365, 0;
	@%p94 bra 	$L__BB10_86;
	and.b32  	%r365, %r122, 2147483640;
	neg.s32 	%r363, %r365;
	shl.b32 	%r289, %r360, 2;
	shl.b32 	%r291, %r6, 3;
	add.s32 	%r293, %r155, %r291;
	add.s32 	%r362, %r293, %r289;
	mov.f32 	%f429, 0f00000000;
	mov.u32 	%r361, %r90;
$L__BB10_85:
	.pragma "nounroll";
	ld.shared.f32 	%f345, [%r361+-16];
	ld.shared.f32 	%f346, [%r362];
	fma.rn.f32 	%f347, %f345, %f346, %f429;
	ld.shared.f32 	%f348, [%r361+-12];
	add.s32 	%r294, %r362, %r91;
	ld.shared.f32 	%f349, [%r294];
	fma.rn.f32 	%f350, %f348, %f349, %f347;
	ld.shared.f32 	%f351, [%r361+-8];
	add.s32 	%r295, %r294, %r91;
	ld.shared.f32 	%f352, [%r295];
	fma.rn.f32 	%f353, %f351, %f352, %f350;
	ld.shared.f32 	%f354, [%r361+-4];
	add.s32 	%r296, %r295, %r91;
	ld.shared.f32 	%f355, [%r296];
	fma.rn.f32 	%f356, %f354, %f355, %f353;
	ld.shared.f32 	%f357, [%r361];
	add.s32 	%r297, %r296, %r91;
	ld.shared.f32 	%f358, [%r297];
	fma.rn.f32 	%f359, %f357, %f358, %f356;
	ld.shared.f32 	%f360, [%r361+4];
	add.s32 	%r298, %r297, %r91;
	ld.shared.f32 	%f361, [%r298];
	fma.rn.f32 	%f362, %f360, %f361, %f359;
	ld.shared.f32 	%f363, [%r361+8];
	add.s32 	%r299, %r298, %r91;
	ld.shared.f32 	%f364, [%r299];
	fma.rn.f32 	%f365, %f363, %f364, %f362;
	ld.shared.f32 	%f366, [%r361+12];
	add.s32 	%r300, %r299, %r91;
	ld.shared.f32 	%f367, [%r300];
	fma.rn.f32 	%f429, %f366, %f367, %f365;
	add.s32 	%r363, %r363, 8;
	shl.b32 	%r301, %r119, 5;
	add.s32 	%r362, %r362, %r301;
	add.s32 	%r361, %r361, 32;
	setp.eq.s32 	%p95, %r363, 0;
	@%p95 bra 	$L__BB10_86;
	bra.uni 	$L__BB10_85;
$L__BB10_86:
	setp.eq.s32 	%p96, %r89, 0;
	@%p96 bra 	$L__BB10_94;
	add.s32 	%r302, %r89, -1;
	setp.lt.u32 	%p97, %r302, 3;
	@%p97 bra 	$L__BB10_89;
	add.s32 	%r303, %r365, %r87;
	shl.b32 	%r304, %r303, 2;
	add.s32 	%r305, %r51, %r304;
	ld.shared.f32 	%f369, [%r305];
	mad.lo.s32 	%r306, %r365, %r119, %r360;
	shl.b32 	%r307, %r306, 2;
	add.s32 	%r308, %r26, %r307;
	ld.shared.f32 	%f370, [%r308];
	fma.rn.f32 	%f371, %f369, %f370, %f429;
	ld.shared.f32 	%f372, [%r305+4];
	add.s32 	%r309, %r308, %r91;
	ld.shared.f32 	%f373, [%r309];
	fma.rn.f32 	%f374, %f372, %f373, %f371;
	ld.shared.f32 	%f375, [%r305+8];
	add.s32 	%r310, %r309, %r91;
	ld.shared.f32 	%f376, [%r310];
	fma.rn.f32 	%f377, %f375, %f376, %f374;
	ld.shared.f32 	%f378, [%r305+12];
	add.s32 	%r311, %r310, %r91;
	ld.shared.f32 	%f379, [%r311];
	fma.rn.f32 	%f429, %f378, %f379, %f377;
	add.s32 	%r365, %r365, 4;
$L__BB10_89:
	and.b32  	%r312, %r122, 3;
	setp.eq.s32 	%p98, %r312, 0;
	@%p98 bra 	$L__BB10_94;
	setp.eq.s32 	%p99, %r312, 1;
	@%p99 bra 	$L__BB10_92;
	add.s32 	%r313, %r365, %r87;
	shl.b32 	%r314, %r313, 2;
	add.s32 	%r315, %r51, %r314;
	ld.shared.f32 	%f381, [%r315];
	mad.lo.s32 	%r316, %r365, %r119, %r360;
	shl.b32 	%r317, %r316, 2;
	add.s32 	%r318, %r26, %r317;
	ld.shared.f32 	%f382, [%r318];
	fma.rn.f32 	%f383, %f381, %f382, %f429;
	ld.shared.f32 	%f384, [%r315+4];
	add.s32 	%r319, %r318, %r91;
	ld.shared.f32 	%f385, [%r319];
	fma.rn.f32 	%f429, %f384, %f385, %f383;
	add.s32 	%r365, %r365, 2;
$L__BB10_92:
	and.b32  	%r320, %r122, 1;
	setp.eq.b32 	%p100, %r320, 1;
	not.pred 	%p101, %p100;
	@%p101 bra 	$L__BB10_94;
	add.s32 	%r321, %r365, %r87;
	shl.b32 	%r322, %r321, 2;
	add.s32 	%r323, %r51, %r322;
	ld.shared.f32 	%f386, [%r323];
	mad.lo.s32 	%r324, %r365, %r119, %r360;
	shl.b32 	%r325, %r324, 2;
	add.s32 	%r326, %r26, %r325;
	ld.shared.f32 	%f387, [%r326];
	fma.rn.f32 	%f429, %f386, %f387, %f429;
$L__BB10_94:
	setp.gt.f32 	%p102, %f395, 0f00000000;
	mov.f32 	%f422, 0f00000000;
	@%p102 bra 	$L__BB10_95;
	bra.uni 	$L__BB10_96;
$L__BB10_95:
	add.s32 	%r327, %r88, %r360;
	mul.wide.s32 	%rd44, %r327, 4;
	add.s64 	%rd45, %rd4, %rd44;
	ld.global.f32 	%f422, [%rd45];
$L__BB10_96:
	mul.f32 	%f389, %f45, %f422;
	fma.rn.f32 	%f390, %f46, %f429, %f389;
	mul.f32 	%f391, %f48, %f390;
	add.s32 	%r328, %r88, %r360;
	mul.wide.s32 	%rd46, %r328, 4;
	add.s64 	%rd47, %rd4, %rd46;
	st.global.f32 	[%rd47], %f391;
	add.s32 	%r360, %r360, 1;
	setp.eq.s32 	%p103, %r360, %r119;
	@%p103 bra 	$L__BB10_138;
	bra.uni 	$L__BB10_83;
$L__BB10_97:
	add.s32 	%r275, %r119, -1;
	and.b32  	%r108, %r119, 7;
	setp.lt.u32 	%p71, %r275, 7;
	mov.b32 	%r369, 0;
	@%p71 bra 	$L__BB10_116;
	and.b32  	%r369, %r119, 2147483640;
	mul.f32 	%f63, %f46, 0f00000000;
	mov.b32 	%r367, 0;
$L__BB10_99:
	.pragma "nounroll";
	setp.leu.f32 	%p72, %f395, 0f00000000;
	add.s32 	%r277, %r88, %r367;
	mul.wide.s32 	%rd40, %r277, 4;
	add.s64 	%rd5, %rd4, %rd40;
	mov.f32 	%f430, 0f00000000;
	@%p72 bra 	$L__BB10_101;
	ld.global.f32 	%f430, [%rd5];
$L__BB10_101:
	setp.leu.f32 	%p73, %f395, 0f00000000;
	fma.rn.f32 	%f298, %f45, %f430, %f63;
	mul.f32 	%f299, %f48, %f298;
	st.global.f32 	[%rd5], %f299;
	mov.f32 	%f431, 0f00000000;
	@%p73 bra 	$L__BB10_103;
	ld.global.f32 	%f431, [%rd5+4];
$L__BB10_103:
	setp.leu.f32 	%p74, %f395, 0f00000000;
	fma.rn.f32 	%f301, %f45, %f431, %f63;
	mul.f32 	%f302, %f48, %f301;
	st.global.f32 	[%rd5+4], %f302;
	mov.f32 	%f432, 0f00000000;
	@%p74 bra 	$L__BB10_105;
	ld.global.f32 	%f432, [%rd5+8];
$L__BB10_105:
	setp.leu.f32 	%p75, %f395, 0f00000000;
	fma.rn.f32 	%f304, %f45, %f432, %f63;
	mul.f32 	%f305, %f48, %f304;
	st.global.f32 	[%rd5+8], %f305;
	mov.f32 	%f433, 0f00000000;
	@%p75 bra 	$L__BB10_107;
	ld.global.f32 	%f433, [%rd5+12];
$L__BB10_107:
	setp.leu.f32 	%p76, %f395, 0f00000000;
	fma.rn.f32 	%f307, %f45, %f433, %f63;
	mul.f32 	%f308, %f48, %f307;
	st.global.f32 	[%rd5+12], %f308;
	mov.f32 	%f434, 0f00000000;
	@%p76 bra 	$L__BB10_109;
	ld.global.f32 	%f434, [%rd5+16];
$L__BB10_109:
	setp.leu.f32 	%p77, %f395, 0f00000000;
	fma.rn.f32 	%f310, %f45, %f434, %f63;
	mul.f32 	%f311, %f48, %f310;
	st.global.f32 	[%rd5+16], %f311;
	mov.f32 	%f435, 0f00000000;
	@%p77 bra 	$L__BB10_111;
	ld.global.f32 	%f435, [%rd5+20];
$L__BB10_111:
	setp.leu.f32 	%p78, %f395, 0f00000000;
	fma.rn.f32 	%f313, %f45, %f435, %f63;
	mul.f32 	%f314, %f48, %f313;
	st.global.f32 	[%rd5+20], %f314;
	mov.f32 	%f436, 0f00000000;
	@%p78 bra 	$L__BB10_113;
	ld.global.f32 	%f436, [%rd5+24];
$L__BB10_113:
	setp.leu.f32 	%p79, %f395, 0f00000000;
	fma.rn.f32 	%f316, %f45, %f436, %f63;
	mul.f32 	%f317, %f48, %f316;
	st.global.f32 	[%rd5+24], %f317;
	mov.f32 	%f437, 0f00000000;
	@%p79 bra 	$L__BB10_115;
	ld.global.f32 	%f437, [%rd5+28];
$L__BB10_115:
	fma.rn.f32 	%f318, %f45, %f437, %f63;
	mul.f32 	%f319, %f48, %f318;
	st.global.f32 	[%rd5+28], %f319;
	add.s32 	%r367, %r367, 8;
	setp.ne.s32 	%p80, %r367, %r369;
	@%p80 bra 	$L__BB10_99;
$L__BB10_116:
	setp.eq.s32 	%p81, %r108, 0;
	@%p81 bra 	$L__BB10_138;
	and.b32  	%r113, %r119, 3;
	setp.lt.u32 	%p82, %r108, 4;
	@%p82 bra 	$L__BB10_127;
	setp.leu.f32 	%p83, %f395, 0f00000000;
	add.s32 	%r278, %r88, %r369;
	mul.wide.s32 	%rd41, %r278, 4;
	add.s64 	%rd6, %rd4, %rd41;
	mov.f32 	%f438, 0f00000000;
	@%p83 bra 	$L__BB10_120;
	ld.global.f32 	%f438, [%rd6];
$L__BB10_120:
	setp.leu.f32 	%p84, %f395, 0f00000000;
	mul.f32 	%f82, %f46, 0f00000000;
	fma.rn.f32 	%f322, %f45, %f438, %f82;
	mul.f32 	%f323, %f48, %f322;
	st.global.f32 	[%rd6], %f323;
	mov.f32 	%f439, 0f00000000;
	@%p84 bra 	$L__BB10_122;
	ld.global.f32 	%f439, [%rd6+4];
$L__BB10_122:
	setp.leu.f32 	%p85, %f395, 0f00000000;
	fma.rn.f32 	%f325, %f45, %f439, %f82;
	mul.f32 	%f326, %f48, %f325;
	st.global.f32 	[%rd6+4], %f326;
	mov.f32 	%f440, 0f00000000;
	@%p85 bra 	$L__BB10_124;
	ld.global.f32 	%f440, [%rd6+8];
$L__BB10_124:
	setp.leu.f32 	%p86, %f395, 0f00000000;
	fma.rn.f32 	%f328, %f45, %f440, %f82;
	mul.f32 	%f329, %f48, %f328;
	st.global.f32 	[%rd6+8], %f329;
	mov.f32 	%f441, 0f00000000;
	@%p86 bra 	$L__BB10_126;
	ld.global.f32 	%f441, [%rd6+12];
$L__BB10_126:
	fma.rn.f32 	%f330, %f45, %f441, %f82;
	mul.f32 	%f331, %f48, %f330;
	st.global.f32 	[%rd6+12], %f331;
	add.s32 	%r369, %r369, 4;
$L__BB10_127:
	setp.eq.s32 	%p87, %r113, 0;
	@%p87 bra 	$L__BB10_138;
	setp.eq.s32 	%p88, %r113, 1;
	@%p88 bra 	$L__BB10_134;
	setp.leu.f32 	%p89, %f395, 0f00000000;
	add.s32 	%r279, %r88, %r369;
	mul.wide.s32 	%rd42, %r279, 4;
	add.s64 	%rd7, %rd4, %rd42;
	mov.f32 	%f442, 0f00000000;
	@%p89 bra 	$L__BB10_131;
	ld.global.f32 	%f442, [%rd7];
$L__BB10_131:
	setp.leu.f32 	%p90, %f395, 0f00000000;
	mul.f32 	%f91, %f46, 0f00000000;
	fma.rn.f32 	%f334, %f45, %f442, %f91;
	mul.f32 	%f335, %f48, %f334;
	st.global.f32 	[%rd7], %f335;
	mov.f32 	%f443, 0f00000000;
	@%p90 bra 	$L__BB10_133;
	ld.global.f32 	%f443, [%rd7+4];
$L__BB10_133:
	fma.rn.f32 	%f336, %f45, %f443, %f91;
	mul.f32 	%f337, %f48, %f336;
	st.global.f32 	[%rd7+4], %f337;
	add.s32 	%r369, %r369, 2;
$L__BB10_134:
	and.b32  	%r280, %r119, 1;
	setp.eq.b32 	%p91, %r280, 1;
	not.pred 	%p92, %p91;
	@%p92 bra 	$L__BB10_138;
	setp.leu.f32 	%p93, %f395, 0f00000000;
	add.s32 	%r281, %r88, %r369;
	mul.wide.s32 	%rd43, %r281, 4;
	add.s64 	%rd8, %rd4, %rd43;
	mov.f32 	%f444, 0f00000000;
	@%p93 bra 	$L__BB10_137;
	ld.global.f32 	%f444, [%rd8];
$L__BB10_137:
	mul.f32 	%f339, %f45, %f444;
	fma.rn.f32 	%f340, %f46, 0f00000000, %f339;
	mul.f32 	%f341, %f48, %f340;
	st.global.f32 	[%rd8], %f341;
$L__BB10_138:
	ld.param.u64 	%rd58, [_Z20flash_forward_kernelPKfS0_S0_PfiiiiiiS1_S1_f_param_11];
	ld.param.u64 	%rd55, [_Z20flash_forward_kernelPKfS0_S0_PfiiiiiiS1_S1_f_param_10];
	add.s32 	%r329, %r7, %r4;
	cvta.to.global.u64 	%rd48, %rd58;
	mul.wide.s32 	%rd49, %r329, 4;
	add.s64 	%rd50, %rd48, %rd49;
	st.global.f32 	[%rd50], %f445;
	cvta.to.global.u64 	%rd51, %rd55;
	add.s64 	%rd52, %rd51, %rd49;
	st.global.f32 	[%rd52], %f446;
	bar.sync 	0;
$L__BB10_139:
	ret;

}


// ===== COMPILED SASS (sm_100) =====

	.target	sm_100

	.elftype	@"ET_EXEC"


//--------------------- .note.nv.tkinfo           --------------------------
	.section	.note.nv.tkinfo,"",@"SHT_NOTE"
	.sectionflags	@"SHF_NOTE_NV_TKINFO"
	.tkinfo
        /*0018*/ 	.word	0x00000002
        /*0030*/ 	.string	""
        /*0030*/ 	.string	"ptxas"
        /*0030*/ 	.string	"Cuda compilation tools, release 13.0, V13.0.88"
        /*0030*/ 	.string	"Build cuda_13.0.r13.0/compiler.36424714_0"
        /*0030*/ 	.string	"-arch sm_100 -m 64 "



//--------------------- .note.nv.cuinfo           --------------------------
	.section	.note.nv.cuinfo,"",@"SHT_NOTE"
	.sectionflags	@"SHF_NOTE_NV_CUINFO"
        /*0018*/ 	.short	0x0002
        /*001a*/ 	.short	0x0064
        /*001c*/ 	.short	0x0082
	.zero		2


//--------------------- .nv.info                  --------------------------
	.section	.nv.info,"",@"SHT_CUDA_INFO"
	.align	4


	//----- nvinfo : EIATTR_REGCOUNT
	.align		4
        /*0000*/ 	.byte	0x04, 0x2f
        /*0002*/ 	.short	(.L_2 - .L_1)
	.align		4
.L_1:
        /*0004*/ 	.word	index@(_Z20tile_matrix_multiplyPfS_S_iii)
        /*0008*/ 	.word	0x00000020


	//----- nvinfo : EIATTR_FRAME_SIZE
	.align		4
.L_2:
        /*000c*/ 	.byte	0x04, 0x11
        /*000e*/ 	.short	(.L_4 - .L_3)
	.align		4
.L_3:
        /*0010*/ 	.word	index@(_Z20tile_matrix_multiplyPfS_S_iii)
        /*0014*/ 	.word	0x00000000


	//----- nvinfo : EIATTR_REGCOUNT
	.align		4
.L_4:
        /*0018*/ 	.byte	0x04, 0x2f
        /*001a*/ 	.short	(.L_6 - .L_5)
	.align		4
.L_5:
        /*001c*/ 	.word	index@(_Z9tile_gemmPfS_S_iii)
        /*0020*/ 	.word	0x00000020


	//----- nvinfo : EIATTR_FRAME_SIZE
	.align		4
.L_6:
        /*0024*/ 	.byte	0x04, 0x11
        /*0026*/ 	.short	(.L_8 - .L_7)
	.align		4
.L_7:
        /*0028*/ 	.word	index@(_Z9tile_gemmPfS_S_iii)
        /*002c*/ 	.word	0x00000000


	//----- nvinfo : EIATTR_REGCOUNT
	.align		4
.L_8:
        /*0030*/ 	.byte	0x04, 0x2f
        /*0032*/ 	.short	(.L_10 - .L_9)
	.align		4
.L_9:
        /*0034*/ 	.word	index@(_Z11relu_threadPKfPfi)
        /*0038*/ 	.word	0x0000000a


	//----- nvinfo : EIATTR_FRAME_SIZE
	.align		4
.L_10:
        /*003c*/ 	.byte	0x04, 0x11
        /*003e*/ 	.short	(.L_12 - .L_11)
	.align		4
.L_11:
        /*0040*/ 	.word	index@(_Z11relu_threadPKfPfi)
        /*0044*/ 	.word	0x00000000


	//----- nvinfo : EIATTR_REGCOUNT
	.align		4
.L_12:
        /*0048*/ 	.byte	0x04, 0x2f
        /*004a*/ 	.short	(.L_14 - .L_13)
	.align		4
.L_13:
        /*004c*/ 	.word	index@(_Z10exp_threadPKfPfi)
        /*0050*/ 	.word	0x0000000c


	//----- nvinfo : EIATTR_FRAME_SIZE
	.align		4
.L_14:
        /*0054*/ 	.byte	0x04, 0x11
        /*0056*/ 	.short	(.L_16 - .L_15)
	.align		4
.L_15:
        /*0058*/ 	.word	index@(_Z10exp_threadPKfPfi)
        /*005c*/ 	.word	0x00000000


	//----- nvinfo : EIATTR_REGCOUNT
	.align		4
.L_16:
        /*0060*/ 	.byte	0x04, 0x2f
        /*0062*/ 	.short	(.L_18 - .L_17)
	.align		4
.L_17:
        /*0064*/ 	.word	index@(_Z15relumask_threadPKfPfi)
        /*0068*/ 	.word	0x00000018


	//----- nvinfo : EIATTR_FRAME_SIZE
	.align		4
.L_18:
        /*006c*/ 	.byte	0x04, 0x11
        /*006e*/ 	.short	(.L_20 - .L_19)
	.align		4
.L_19:
        /*0070*/ 	.word	index@(_Z15relumask_threadPKfPfi)
        /*0074*/ 	.word	0x00000010


	//----- nvinfo : EIATTR_REGCOUNT
	.align		4
.L_20:
        /*0078*/ 	.byte	0x04, 0x2f
        /*007a*/ 	.short	(.L_22 - .L_21)
	.align		4
.L_21:
        /*007c*/ 	.word	index@(_Z14sigmoid_threadPKfPfi)
        /*0080*/ 	.word	0x0000000e


	//----- nvinfo : EIATTR_FRAME_SIZE
	.align		4
.L_22:
        /*0084*/ 	.byte	0x04, 0x11
        /*0086*/ 	.short	(.L_24 - .L_23)
	.align		4
.L_23:
        /*0088*/ 	.word	index@(_Z14sigmoid_threadPKfPfi)
        /*008c*/ 	.word	0x00000000


	//----- nvinfo : EIATTR_REGCOUNT
	.align		4
.L_24:
        /*0090*/ 	.byte	0x04, 0x2f
        /*0092*/ 	.short	(.L_26 - .L_25)
	.align		4
.L_25:
        /*0094*/ 	.word	index@(_Z17sigmoidiff_threadPKfPfi)
        /*0098*/ 	.word	0x0000000e


	//----- nvinfo : EIATTR_FRAME_SIZE
	.align		4
.L_26:
        /*009c*/ 	.byte	0x04, 0x11
        /*009e*/ 	.short	(.L_28 - .L_27)
	.align		4
.L_27:
        /*00a0*/ 	.word	index@(_Z17sigmoidiff_threadPKfPfi)
        /*00a4*/ 	.word	0x00000000


	//----- nvinfo : EIATTR_REGCOUNT
	.align		4
.L_28:
        /*00a8*/ 	.byte	0x04, 0x2f
        /*00aa*/ 	.short	(.L_30 - .L_29)
	.align		4
.L_29:
        /*00ac*/ 	.word	index@(_Z11adding_cudaPKfS0_Pfi)
        /*00b0*/ 	.word	0x0000000c


	//----- nvinfo : EIATTR_FRAME_SIZE
	.align		4
.L_30:
        /*00b4*/ 	.byte	0x04, 0x11
        /*00b6*/ 	.short	(.L_32 - .L_31)
	.align		4
.L_31:
        /*00b8*/ 	.word	index@(_Z11adding_cudaPKfS0_Pfi)
        /*00bc*/ 	.word	0x00000000


	//----- nvinfo : EIATTR_REGCOUNT
	.align		4
.L_32:
        /*00c0*/ 	.byte	0x04, 0x2f
        /*00c2*/ 	.short	(.L_34 - .L_33)
	.align		4
.L_33:
        /*00c4*/ 	.word	index@(_Z12subbing_cudaPKfS0_Pfi)
        /*00c8*/ 	.word	0x0000000c


	//----- nvinfo : EIATTR_FRAME_SIZE
	.align		4
.L_34:
        /*00cc*/ 	.byte	0x04, 0x11
        /*00ce*/ 	.short	(.L_36 - .L_35)
	.align		4
.L_35:
        /*00d0*/ 	.word	index@(_Z12subbing_cudaPKfS0_Pfi)
        /*00d4*/ 	.word	0x00000000


	//----- nvinfo : EIATTR_REGCOUNT
	.align		4
.L_36:
        /*00d8*/ 	.byte	0x04, 0x2f
        /*00da*/ 	.short	(.L_38 - .L_37)
	.align		4
.L_37:
        /*00dc*/ 	.word	index@(_Z11muling_cudaPKfS0_Pfi)
        /*00e0*/ 	.word	0x0000000c


	//----- nvinfo : EIATTR_FRAME_SIZE
	.align		4
.L_38:
        /*00e4*/ 	.byte	0x04, 0x11
        /*00e6*/ 	.short	(.L_40 - .L_39)
	.align		4
.L_39:
        /*00e8*/ 	.word	index@(_Z11muling_cudaPKfS0_Pfi)
        /*00ec*/ 	.word	0x00000000


	//----- nvinfo : EIATTR_REGCOUNT
	.align		4
.L_40:
        /*00f0*/ 	.byte	0x04, 0x2f
        /*00f2*/ 	.short	(.L_42 - .L_41)
	.align		4
.L_41:
        /*00f4*/ 	.word	index@(_Z20flash_forward_kernelPKfS0_S0_PfiiiiiiS1_S1_f)
        /*00f8*/ 	.word	0x00000020


	//----- nvinfo : EIATTR_FRAME_SIZE
	.align		4
.L_42:
        /*00fc*/ 	.byte	0x04, 0x11
        /*00fe*/ 	.short	(.L_44 - .L_43)
	.align		4
.L_43:
        /*0100*/ 	.word	index@($__internal_0_$__cuda_sm20_rcp_rn_f32_slowpath)
        /*0104*/ 	.word	0x00000000


	//----- nvinfo : EIATTR_FRAME_SIZE
	.align		4
.L_44:
        /*0108*/ 	.byte	0x04, 0x11
        /*010a*/ 	.short	(.L_46 - .L_45)
	.align		4
.L_45:
        /*010c*/ 	.word	index@(_Z20flash_forward_kernelPKfS0_S0_PfiiiiiiS1_S1_f)
        /*0110*/ 	.word	0x00000000


	//----- nvinfo : EIATTR_MIN_STACK_SIZE
	.align		4
.L_46:
        /*0114*/ 	.byte	0x04, 0x12
        /*0116*/ 	.short	(.L_48 - .L_47)
	.align		4
.L_47:
        /*0118*/ 	.word	index@(_Z20flash_forward_kernelPKfS0_S0_PfiiiiiiS1_S1_f)
        /*011c*/ 	.word	0x00000000


	//----- nvinfo : EIATTR_MIN_STACK_SIZE
	.align		4
.L_48:
        /*0120*/ 	.byte	0x04, 0x12
        /*0122*/ 	.short	(.L_50 - .L_49)
	.align		4
.L_49:
        /*0124*/ 	.word	index@(_Z11muling_cudaPKfS0_Pfi)
        /*0128*/ 	.word	0x00000000


	//----- nvinfo : EIATTR_MIN_STACK_SIZE
	.align		4
.L_50:
        /*012c*/ 	.byte	0x04, 0x12
        /*012e*/ 	.short	(.L_52 - .L_51)
	.align		4
.L_51:
        /*0130*/ 	.word	index@(_Z12subbing_cudaPKfS0_Pfi)
        /*0134*/ 	.word	0x00000000


	//----- nvinfo : EIATTR_MIN_STACK_SIZE
	.align		4
.L_52:
        /*0138*/ 	.byte	0x04, 0x12
        /*013a*/ 	.short	(.L_54 - .L_53)
	.align		4
.L_53:
        /*013c*/ 	.word	index@(_Z11adding_cudaPKfS0_Pfi)
        /*0140*/ 	.word	0x00000000


	//----- nvinfo : EIATTR_MIN_STACK_SIZE
	.align		4
.L_54:
        /*0144*/ 	.byte	0x04, 0x12
        /*0146*/ 	.short	(.L_56 - .L_55)
	.align		4
.L_55:
        /*0148*/ 	.word	index@(_Z17sigmoidiff_threadPKfPfi)
        /*014c*/ 	.word	0x00000000


	//----- nvinfo : EIATTR_MIN_STACK_SIZE
	.align		4
.L_56:
        /*0150*/ 	.byte	0x04, 0x12
        /*0152*/ 	.short	(.L_58 - .L_57)
	.align		4
.L_57:
        /*0154*/ 	.word	index@(_Z14sigmoid_threadPKfPfi)
        /*0158*/ 	.word	0x00000000


	//----- nvinfo : EIATTR_MIN_STACK_SIZE
	.align		4
.L_58:
        /*015c*/ 	.byte	0x04, 0x12
        /*015e*/ 	.short	(.L_60 - .L_59)
	.align		4
.L_59:
        /*0160*/ 	.word	index@(_Z15relumask_threadPKfPfi)
        /*0164*/ 	.word	0x00000010


	//----- nvinfo : EIATTR_MIN_STACK_SIZE
	.align		4
.L_60:
        /*0168*/ 	.byte	0x04, 0x12
        /*016a*/ 	.short	(.L_62 - .L_61)
	.align		4
.L_61:
        /*016c*/ 	.word	index@(_Z10exp_threadPKfPfi)
        /*0170*/ 	.word	0x00000000


	//----- nvinfo : EIATTR_MIN_STACK_SIZE
	.align		4
.L_62:
        /*0174*/ 	.byte	0x04, 0x12
        /*0176*/ 	.short	(.L_64 - .L_63)
	.align		4
.L_63:
        /*0178*/ 	.word	index@(_Z11relu_threadPKfPfi)
        /*017c*/ 	.word	0x00000000


	//----- nvinfo : EIATTR_MIN_STACK_SIZE
	.align		4
.L_64:
        /*0180*/ 	.byte	0x04, 0x12
        /*0182*/ 	.short	(.L_66 - .L_65)
	.align		4
.L_65:
        /*0184*/ 	.word	index@(_Z9tile_gemmPfS_S_iii)
        /*0188*/ 	.word	0x00000000


	//----- nvinfo : EIATTR_MIN_STACK_SIZE
	.align		4
.L_66:
        /*018c*/ 	.byte	0x04, 0x12
        /*018e*/ 	.short	(.L_68 - .L_67)
	.align		4
.L_67:
        /*0190*/ 	.word	index@(_Z20tile_matrix_multiplyPfS_S_iii)
        /*0194*/ 	.word	0x00000000
.L_68:


//--------------------- .nv.compat                --------------------------
	.section	.nv.compat,"",@"SHT_CUDA_COMPAT_INFO"
	.align	4
        /*0000*/ 	.byte	0x02, 0x09, 0x00, 0x00, 0x02, 0x02, 0x01, 0x00, 0x02, 0x05, 0x05, 0x00, 0x03, 0x07, 0x01, 0x01
        /*0010*/ 	.byte	0x02, 0x03, 0x00, 0x00, 0x02, 0x06, 0x01, 0x00, 0x04, 0x0b, 0x08, 0x00, 0x01, 0x00, 0x00, 0x00
        /*0020*/ 	.byte	0x00, 0x00, 0x00, 0x00


//--------------------- .nv.info._Z20flash_forward_kernelPKfS0_S0_PfiiiiiiS1_S1_f --------------------------
	.section	.nv.info._Z20flash_forward_kernelPKfS0_S0_PfiiiiiiS1_S1_f,"",@"SHT_CUDA_INFO"
	.sectionflags	@""
	.align	4


	//----- nvinfo : EIATTR_CUDA_API_VERSION
	.align		4
        /*0000*/ 	.byte	0x04, 0x37
        /*0002*/ 	.short	(.L_70 - .L_69)
.L_69:
        /*0004*/ 	.word	0x00000082


	//----- nvinfo : EIATTR_KPARAM_INFO
	.align		4
.L_70:
        /*0008*/ 	.byte	0x04, 0x17
        /*000a*/ 	.short	(.L_72 - .L_71)
.L_71:
        /*000c*/ 	.word	0x00000000
        /*0010*/ 	.short	0x000c
        /*0012*/ 	.short	0x0048
        /*0014*/ 	.byte	0x00, 0xf0, 0x11, 0x00


	//----- nvinfo : EIATTR_KPARAM_INFO
	.align		4
.L_72:
        /*0018*/ 	.byte	0x04, 0x17
        /*001a*/ 	.short	(.L_74 - .L_73)
.L_73:
        /*001c*/ 	.word	0x00000000
        /*0020*/ 	.short	0x000b
        /*0022*/ 	.short	0x0040
        /*0024*/ 	.byte	0x00, 0xf5, 0x21, 0x00


	//----- nvinfo : EIATTR_KPARAM_INFO
	.align		4
.L_74:
        /*0028*/ 	.byte	0x04, 0x17
        /*002a*/ 	.short	(.L_76 - .L_75)
.L_75:
        /*002c*/ 	.word	0x00000000
        /*0030*/ 	.short	0x000a
        /*0032*/ 	.short	0x0038
        /*0034*/ 	.byte	0x00, 0xf5, 0x21, 0x00


	//----- nvinfo : EIATTR_KPARAM_INFO
	.align		4
.L_76:
        /*0038*/ 	.byte	0x04, 0x17
        /*003a*/ 	.short	(.L_78 - .L_77)
.L_77:
        /*003c*/ 	.word	0x00000000
        /*0040*/ 	.short	0x0009
        /*0042*/ 	.short	0x0034
        /*0044*/ 	.byte	0x00, 0xf0, 0x11, 0x00


	//----- nvinfo : EIATTR_KPARAM_INFO
	.align		4
.L_78:
        /*0048*/ 	.byte	0x04, 0x17
        /*004a*/ 	.short	(.L_80 - .L_79)
.L_79:
        /*004c*/ 	.word	0x00000000
        /*0050*/ 	.short	0x0008
        /*0052*/ 	.short	0x0030
        /*0054*/ 	.byte	0x00, 0xf0, 0x11, 0x00


	//----- nvinfo : EIATTR_KPARAM_INFO
	.align		4
.L_80:
        /*0058*/ 	.byte	0x04, 0x17
        /*005a*/ 	.short	(.L_82 - .L_81)
.L_81:
        /*005c*/ 	.word	0x00000000
        /*0060*/ 	.short	0x0007
        /*0062*/ 	.short	0x002c
        /*0064*/ 	.byte	0x00, 0xf0, 0x11, 0x00


	//----- nvinfo : EIATTR_KPARAM_INFO
	.align		4
.L_82:
        /*0068*/ 	.byte	0x04, 0x17
        /*006a*/ 	.short	(.L_84 - .L_83)
.L_83:
        /*006c*/ 	.word	0x00000000
        /*0070*/ 	.short	0x0006
        /*0072*/ 	.short	0x0028
        /*0074*/ 	.byte	0x00, 0xf0, 0x11, 0x00


	//----- nvinfo : EIATTR_KPARAM_INFO
	.align		4
.L_84:
        /*0078*/ 	.byte	0x04, 0x17
        /*007a*/ 	.short	(.L_86 - .L_85)
.L_85:
        /*007c*/ 	.word	0x00000000
        /*0080*/ 	.short	0x0005
        /*0082*/ 	.short	0x0024
        /*0084*/ 	.byte	0x00, 0xf0, 0x11, 0x00


	//----- nvinfo : EIATTR_KPARAM_INFO
	.align		4
.L_86:
        /*0088*/ 	.byte	0x04, 0x17
        /*008a*/ 	.short	(.L_88 - .L_87)
.L_87:
        /*008c*/ 	.word	0x00000000
        /*0090*/ 	.short	0x0004
        /*0092*/ 	.short	0x0020
        /*0094*/ 	.byte	0x00, 0xf0, 0x11, 0x00


	//----- nvinfo : EIATTR_KPARAM_INFO
	.align		4
.L_88:
        /*0098*/ 	.byte	0x04, 0x17
        /*009a*/ 	.short	(.L_90 - .L_89)
.L_89:
        /*009c*/ 	.word	0x00000000
        /*00a0*/ 	.short	0x0003
        /*00a2*/ 	.short	0x0018
        /*00a4*/ 	.byte	0x00, 0xf5, 0x21, 0x00


	//----- nvinfo : EIATTR_KPARAM_INFO
	.align		4
.L_90:
        /*00a8*/ 	.byte	0x04, 0x17
        /*00aa*/ 	.short	(.L_92 - .L_91)
.L_91:
        /*00ac*/ 	.word	0x00000000
        /*00b0*/ 	.short	0x0002
        /*00b2*/ 	.short	0x0010
        /*00b4*/ 	.byte	0x00, 0xf5, 0x21, 0x00


	//----- nvinfo : EIATTR_KPARAM_INFO
	.align		4
.L_92:
        /*00b8*/ 	.byte	0x04, 0x17
        /*00ba*/ 	.short	(.L_94 - .L_93)
.L_93:
        /*00bc*/ 	.word	0x00000000
        /*00c0*/ 	.short	0x0001
        /*00c2*/ 	.short	0x0008
        /*00c4*/ 	.byte	0x00, 0xf5, 0x21, 0x00


	//----- nvinfo : EIATTR_KPARAM_INFO
	.align		4
.L_94:
        /*00c8*/ 	.byte	0x04, 0x17
        /*00ca*/ 	.short	(.L_96 - .L_95)
.L_95:
        /*00cc*/ 	.word	0x00000000
        /*00d0*/ 	.short	0x0000
        /*00d2*/ 	.short	0x0000
        /*00d4*/ 	.byte	0x00, 0xf5, 0x21, 0x00


	//----- nvinfo : EIATTR_SPARSE_MMA_MASK
	.align		4
.L_96:
        /*00d8*/ 	.byte	0x03, 0x50
        /*00da*/ 	.short	0x0000


	//----- nvinfo : EIATTR_MAXREG_COUNT
	.align		4
        /*00dc*/ 	.byte	0x03, 0x1b
        /*00de*/ 	.short	0x00ff


	//----- nvinfo : EIATTR_NUM_BARRIERS
	.align		4
        /*00e0*/ 	.byte	0x02, 0x4c
        /*00e2*/ 	.byte	0x01
	.zero		1


	//----- nvinfo : EIATTR_MERCURY_ISA_VERSION
	.align		4
        /*00e4*/ 	.byte	0x03, 0x5f
        /*00e6*/ 	.short	0x0101


	//----- nvinfo : EIATTR_VRC_CTA_INIT_COUNT
	.align		4
        /*00e8*/ 	.byte	0x02, 0x4a
	.zero		1
	.zero		1


	//----- nvinfo : EIATTR_EXIT_INSTR_OFFSETS
	.align		4
        /*00ec*/ 	.byte	0x04, 0x1c
        /*00ee*/ 	.short	(.L_98 - .L_97)


	//   ....[0]....
.L_97:
        /*00f0*/ 	.word	0x000000e0


	//   ....[1]....
        /*00f4*/ 	.word	0x00004030


	//----- nvinfo : EIATTR_CRS_STACK_SIZE
	.align		4
.L_98:
        /*00f8*/ 	.byte	0x04, 0x1e
        /*00fa*/ 	.short	(.L_100 - .L_99)
.L_99:
        /*00fc*/ 	.word	0x00000000


	//----- nvinfo : EIATTR_CBANK_PARAM_SIZE
	.align		4
.L_100:
        /*0100*/ 	.byte	0x03, 0x19
        /*0102*/ 	.short	0x004c


	//----- nvinfo : EIATTR_PARAM_CBANK
	.align		4
        /*0104*/ 	.byte	0x04, 0x0a
        /*0106*/ 	.short	(.L_102 - .L_101)
	.align		4
.L_101:
        /*0108*/ 	.word	index@(.nv.constant0._Z20flash_forward_kernelPKfS0_S0_PfiiiiiiS1_S1_f)
        /*010c*/ 	.short	0x0380
        /*010e*/ 	.short	0x004c


	//----- nvinfo : EIATTR_SW_WAR
	.align		4
.L_102:
        /*0110*/ 	.byte	0x04, 0x36
        /*0112*/ 	.short	(.L_104 - .L_103)
.L_103:
        /*0114*/ 	.word	0x00000008
.L_104:


//--------------------- .nv.info._Z11muling_cudaPKfS0_Pfi --------------------------
	.section	.nv.info._Z11muling_cudaPKfS0_Pfi,"",@"SHT_CUDA_INFO"
	.sectionflags	@""
	.align	4


	//----- nvinfo : EIATTR_CUDA_API_VERSION
	.align		4
        /*0000*/ 	.byte	0x04, 0x37
        /*0002*/ 	.short	(.L_106 - .L_105)
.L_105:
        /*0004*/ 	.word	0x00000082


	//----- nvinfo : EIATTR_KPARAM_INFO
	.align		4
.L_106:
        /*0008*/ 	.byte	0x04, 0x17
        /*000a*/ 	.short	(.L_108 - .L_107)
.L_107:
        /*000c*/ 	.word	0x00000000
        /*0010*/ 	.short	0x0003
        /*0012*/ 	.short	0x0018
        /*0014*/ 	.byte	0x00, 0xf0, 0x11, 0x00


	//----- nvinfo : EIATTR_KPARAM_INFO
	.align		4
.L_108:
        /*0018*/ 	.byte	0x04, 0x17
        /*001a*/ 	.short	(.L_110 - .L_109)
.L_109:
        /*001c*/ 	.word	0x00000000
        /*0020*/ 	.short	0x0002
        /*0022*/ 	.short	0x0010
        /*0024*/ 	.byte	0x00, 0xf5, 0x21, 0x00


	//----- nvinfo : EIATTR_KPARAM_INFO
	.align		4
.L_110:
        /*0028*/ 	.byte	0x04, 0x17
        /*002a*/ 	.short	(.L_112 - .L_111)
.L_111:
        /*002c*/ 	.word	0x00000000
        /*0030*/ 	.short	0x0001
        /*0032*/ 	.short	0x0008
        /*0034*/ 	.byte	0x00, 0xf5, 0x21, 0x00


	//----- nvinfo : EIATTR_KPARAM_INFO
	.align		4
.L_112:
        /*0038*/ 	.byte	0x04, 0x17
        /*003a*/ 	.short	(.L_114 - .L_113)
.L_113:
        /*003c*/ 	.word	0x00000000
        /*0040*/ 	.short	0x0000
        /*0042*/ 	.short	0x0000
        /*0044*/ 	.byte	0x00, 0xf5, 0x21, 0x00


	//----- nvinfo : EIATTR_SPARSE_MMA_MASK
	.align		4
.L_114:
        /*0048*/ 	.byte	0x03, 0x50
        /*004a*/ 	.short	0x0000


	//----- nvinfo : EIATTR_MAXREG_COUNT
	.align		4
        /*004c*/ 	.byte	0x03, 0x1b
        /*004e*/ 	.short	0x00ff


	//----- nvinfo : EIATTR_MERCURY_ISA_VERSION
	.align		4
        /*0050*/ 	.byte	0x03, 0x5f
        /*0052*/ 	.short	0x0101


	//----- nvinfo : EIATTR_VRC_CTA_INIT_COUNT
	.align		4
        /*0054*/ 	.byte	0x02, 0x4a
	.zero		1
	.zero		1


	//----- nvinfo : EIATTR_EXIT_INSTR_OFFSETS
	.align		4
        /*0058*/ 	.byte	0x04, 0x1c
        /*005a*/ 	.short	(.L_116 - .L_115)


	//   ....[0]....
.L_115:
        /*005c*/ 	.word	0x00000070


	//   ....[1]....
        /*0060*/ 	.word	0x00000130


	//----- nvinfo : EIATTR_CBANK_PARAM_SIZE
	.align		4
.L_116:
        /*0064*/ 	.byte	0x03, 0x19
        /*0066*/ 	.short	0x001c


	//----- nvinfo : EIATTR_PARAM_CBANK
	.align		4
        /*0068*/ 	.byte	0x04, 0x0a
        /*006a*/ 	.short	(.L_118 - .L_117)
	.align		4
.L_117:
        /*006c*/ 	.word	index@(.nv.constant0._Z11muling_cudaPKfS0_Pfi)
        /*0070*/ 	.short	0x0380
        /*0072*/ 	.short	0x001c


	//----- nvinfo : EIATTR_SW_WAR
	.align		4
.L_118:
        /*0074*/ 	.byte	0x04, 0x36
        /*0076*/ 	.short	(.L_120 - .L_119)
.L_119:
        /*0078*/ 	.word	0x00000008
.L_120:


//--------------------- .nv.info._Z12subbing_cudaPKfS0_Pfi --------------------------
	.section	.nv.info._Z12subbing_cudaPKfS0_Pfi,"",@"SHT_CUDA_INFO"
	.sectionflags	@""
	.align	4


	//----- nvinfo : EIATTR_CUDA_API_VERSION
	.align		4
        /*0000*/ 	.byte	0x04, 0x37
        /*0002*/ 	.short	(.L_122 - .L_121)
.L_121:
        /*0004*/ 	.word	0x00000082


	//----- nvinfo : EIATTR_KPARAM_INFO
	.align		4
.L_122:
        /*0008*/ 	.byte	0x04, 0x17
        /*000a*/ 	.short	(.L_124 - .L_123)
.L_123:
        /*000c*/ 	.word	0x00000000
        /*0010*/ 	.short	0x0003
        /*0012*/ 	.short	0x0018
        /*0014*/ 	.byte	0x00, 0xf0, 0x11, 0x00


	//----- nvinfo : EIATTR_KPARAM_INFO
	.align		4
.L_124:
        /*0018*/ 	.byte	0x04, 0x17
        /*001a*/ 	.short	(.L_126 - .L_125)
.L_125:
        /*001c*/ 	.word	0x00000000
        /*0020*/ 	.short	0x0002
        /*0022*/ 	.short	0x0010
        /*0024*/ 	.byte	0x00, 0xf5, 0x21, 0x00


	//----- nvinfo : EIATTR_KPARAM_INFO
	.align		4
.L_126:
        /*0028*/ 	.byte	0x04, 0x17
        /*002a*/ 	.short	(.L_128 - .L_127)
.L_127:
        /*002c*/ 	.word	0x00000000
        /*0030*/ 	.short	0x0001
        /*0032*/ 	.short	0x0008
        /*0034*/ 	.byte	0x00, 0xf5, 0x21, 0x00


	//----- nvinfo : EIATTR_KPARAM_INFO
	.align		4
.L_128:
        /*0038*/ 	.byte	0x04, 0x17
        /*003a*/ 	.short	(.L_130 - .L_129)
.L_129:
        /*003c*/ 	.word	0x00000000
        /*0040*/ 	.short	0x0000
        /*0042*/ 	.short	0x0000
        /*0044*/ 	.byte	0x00, 0xf5, 0x21, 0x00


	//----- nvinfo : EIATTR_SPARSE_MMA_MASK
	.align		4
.L_130:
        /*0048*/ 	.byte	0x03, 0x50
        /*004a*/ 	.short	0x0000


	//----- nvinfo : EIATTR_MAXREG_COUNT
	.align		4
        /*004c*/ 	.byte	0x03, 0x1b
        /*004e*/ 	.short	0x00ff


	//----- nvinfo : EIATTR_MERCURY_ISA_VERSION
	.align		4
        /*0050*/ 	.byte	0x03, 0x5f
        /*0052*/ 	.short	0x0101


	//----- nvinfo : EIATTR_VRC_CTA_INIT_COUNT
	.align		4
        /*0054*/ 	.byte	0x02, 0x4a
	.zero		1
	.zero		1


	//----- nvinfo : EIATTR_EXIT_INSTR_OFFSETS
	.align		4
        /*0058*/ 	.byte	0x04, 0x1c
        /*005a*/ 	.short	(.L_132 - .L_131)


	//   ....[0]....
.L_131:
        /*005c*/ 	.word	0x00000070


	//   ....[1]....
        /*0060*/ 	.word	0x00000130


	//----- nvinfo : EIATTR_CBANK_PARAM_SIZE
	.align		4
.L_132:
        /*0064*/ 	.byte	0x03, 0x19
        /*0066*/ 	.short	0x001c


	//----- nvinfo : EIATTR_PARAM_CBANK
	.align		4
        /*0068*/ 	.byte	0x04, 0x0a
        /*006a*/ 	.short	(.L_134 - .L_133)
	.align		4
.L_133:
        /*006c*/ 	.word	index@(.nv.constant0._Z12subbing_cudaPKfS0_Pfi)
        /*0070*/ 	.short	0x0380
        /*0072*/ 	.short	0x001c


	//----- nvinfo : EIATTR_SW_WAR
	.align		4
.L_134:
        /*0074*/ 	.byte	0x04, 0x36
        /*0076*/ 	.short	(.L_136 - .L_135)
.L_135:
        /*0078*/ 	.word	0x00000008
.L_136:


//--------------------- .nv.info._Z11adding_cudaPKfS0_Pfi --------------------------
	.section	.nv.info._Z11adding_cudaPKfS0_Pfi,"",@"SHT_CUDA_INFO"
	.sectionflags	@""
	.align	4


	//----- nvinfo : EIATTR_CUDA_API_VERSION
	.align		4
        /*0000*/ 	.byte	0x04, 0x37
        /*0002*/ 	.short	(.L_138 - .L_137)
.L_137:
        /*0004*/ 	.word	0x00000082


	//----- nvinfo : EIATTR_KPARAM_INFO
	.align		4
.L_138:
        /*0008*/ 	.byte	0x04, 0x17
        /*000a*/ 	.short	(.L_140 - .L_139)
.L_139:
        /*000c*/ 	.word	0x00000000
        /*0010*/ 	.short	0x0003
        /*0012*/ 	.short	0x0018
        /*0014*/ 	.byte	0x00, 0xf0, 0x11, 0x00


	//----- nvinfo : EIATTR_KPARAM_INFO
	.align		4
.L_140:
        /*0018*/ 	.byte	0x04, 0x17
        /*001a*/ 	.short	(.L_142 - .L_141)
.L_141:
        /*001c*/ 	.word	0x00000000
        /*0020*/ 	.short	0x0002
        /*0022*/ 	.short	0x0010
        /*0024*/ 	.byte	0x00, 0xf5, 0x21, 0x00


	//----- nvinfo : EIATTR_KPARAM_INFO
	.align		4
.L_142:
        /*0028*/ 	.byte	0x04, 0x17
        /*002a*/ 	.short	(.L_144 - .L_143)
.L_143:
        /*002c*/ 	.word	0x00000000
        /*0030*/ 	.short	0x0001
        /*0032*/ 	.short	0x0008
        /*0034*/ 	.byte	0x00, 0xf5, 0x21, 0x00


	//----- nvinfo : EIATTR_KPARAM_INFO
	.align		4
.L_144:
        /*0038*/ 	.byte	0x04, 0x17
        /*003a*/ 	.short	(.L_146 - .L_145)
.L_145:
        /*003c*/ 	.word	0x00000000
        /*0040*/ 	.short	0x0000
        /*0042*/ 	.short	0x0000
        /*0044*/ 	.byte	0x00, 0xf5, 0x21, 0x00


	//----- nvinfo : EIATTR_SPARSE_MMA_MASK
	.align		4
.L_146:
        /*0048*/ 	.byte	0x03, 0x50
        /*004a*/ 	.short	0x0000


	//----- nvinfo : EIATTR_MAXREG_COUNT
	.align		4
        /*004c*/ 	.byte	0x03, 0x1b
        /*004e*/ 	.short	0x00ff


	//----- nvinfo : EIATTR_MERCURY_ISA_VERSION
	.align		4
        /*0050*/ 	.byte	0x03, 0x5f
        /*0052*/ 	.short	0x0101


	//----- nvinfo : EIATTR_VRC_CTA_INIT_COUNT
	.align		4
        /*0054*/ 	.byte	0x02, 0x4a
	.zero		1
	.zero		1


	//----- nvinfo : EIATTR_EXIT_INSTR_OFFSETS
	.align		4
        /*0058*/ 	.byte	0x04, 0x1c
        /*005a*/ 	.short	(.L_148 - .L_147)


	//   ....[0]....
.L_147:
        /*005c*/ 	.word	0x00000070


	//   ....[1]....
        /*0060*/ 	.word	0x00000130


	//----- nvinfo : EIATTR_CBANK_PARAM_SIZE
	.align		4
.L_148:
        /*0064*/ 	.byte	0x03, 0x19
        /*0066*/ 	.short	0x001c


	//----- nvinfo : EIATTR_PARAM_CBANK
	.align		4
        /*0068*/ 	.byte	0x04, 0x0a
        /*006a*/ 	.short	(.L_150 - .L_149)
	.align		4
.L_149:
        /*006c*/ 	.word	index@(.nv.constant0._Z11adding_cudaPKfS0_Pfi)
        /*0070*/ 	.short	0x0380
        /*0072*/ 	.short	0x001c


	//----- nvinfo : EIATTR_SW_WAR
	.align		4
.L_150:
        /*0074*/ 	.byte	0x04, 0x36
        /*0076*/ 	.short	(.L_152 - .L_151)
.L_151:
        /*0078*/ 	.word	0x00000008
.L_152:


//--------------------- .nv.info._Z17sigmoidiff_threadPKfPfi --------------------------
	.section	.nv.info._Z17sigmoidiff_threadPKfPfi,"",@"SHT_CUDA_INFO"
	.sectionflags	@""
	.align	4


	//----- nvinfo : EIATTR_CUDA_API_VERSION
	.align		4
        /*0000*/ 	.byte	0x04, 0x37
        /*0002*/ 	.short	(.L_154 - .L_153)
.L_153:
        /*0004*/ 	.word	0x00000082


	//----- nvinfo : EIATTR_KPARAM_INFO
	.align		4
.L_154:
        /*0008*/ 	.byte	0x04, 0x17
        /*000a*/ 	.short	(.L_156 - .L_155)
.L_155:
        /*000c*/ 	.word	0x00000000
        /*0010*/ 	.short	0x0002
        /*0012*/ 	.short	0x0010
        /*0014*/ 	.byte	0x00, 0xf0, 0x11, 0x00


	//----- nvinfo : EIATTR_KPARAM_INFO
	.align		4
.L_156:
        /*0018*/ 	.byte	0x04, 0x17
        /*001a*/ 	.short	(.L_158 - .L_157)
.L_157:
        /*001c*/ 	.word	0x00000000
        /*0020*/ 	.short	0x0001
        /*0022*/ 	.short	0x0008
        /*0024*/ 	.byte	0x00, 0xf5, 0x21, 0x00


	//----- nvinfo : EIATTR_KPARAM_INFO
	.align		4
.L_158:
        /*0028*/ 	.byte	0x04, 0x17
        /*002a*/ 	.short	(.L_160 - .L_159)
.L_159:
        /*002c*/ 	.word	0x00000000
        /*0030*/ 	.short	0x0000
        /*0032*/ 	.short	0x0000
        /*0034*/ 	.byte	0x00, 0xf5, 0x21, 0x00


	//----- nvinfo : EIATTR_SPARSE_MMA_MASK
	.align		4
.L_160:
        /*0038*/ 	.byte	0x03, 0x50
        /*003a*/ 	.short	0x0000


	//----- nvinfo : EIATTR_MAXREG_COUNT
	.align		4
        /*003c*/ 	.byte	0x03, 0x1b
        /*003e*/ 	.short	0x00ff


	//----- nvinfo : EIATTR_MERCURY_ISA_VERSION
	.align		4
        /*0040*/ 	.byte	0x03, 0x5f
        /*0042*/ 	.short	0x0101


	//----- nvinfo : EIATTR_VRC_CTA_INIT_COUNT
	.align		4
        /*0044*/ 	.byte	0x02, 0x4a
	.zero		1
	.zero		1


	//----- nvinfo : EIATTR_EXIT_INSTR_OFFSETS
	.align		4
        /*0048*/ 	.byte	0x04, 0x1c
        /*004a*/ 	.short	(.L_162 - .L_161)


	//   ....[0]....
.L_161:
        /*004c*/ 	.word	0x00000070


	//   ....[1]....
        /*0050*/ 	.word	0x00000230


	//----- nvinfo : EIATTR_CBANK_PARAM_SIZE
	.align		4
.L_162:
        /*0054*/ 	.byte	0x03, 0x19
        /*0056*/ 	.short	0x0014


	//----- nvinfo : EIATTR_PARAM_CBANK
	.align		4
        /*0058*/ 	.byte	0x04, 0x0a
        /*005a*/ 	.short	(.L_164 - .L_163)
	.align		4
.L_163:
        /*005c*/ 	.word	index@(.nv.constant0._Z17sigmoidiff_threadPKfPfi)
        /*0060*/ 	.short	0x0380
        /*0062*/ 	.short	0x0014


	//----- nvinfo : EIATTR_SW_WAR
	.align		4
.L_164:
        /*0064*/ 	.byte	0x04, 0x36
        /*0066*/ 	.short	(.L_166 - .L_165)
.L_165:
        /*0068*/ 	.word	0x00000008
.L_166:


//--------------------- .nv.info._Z14sigmoid_threadPKfPfi --------------------------
	.section	.nv.info._Z14sigmoid_threadPKfPfi,"",@"SHT_CUDA_INFO"
	.sectionflags	@""
	.align	4


	//----- nvinfo : EIATTR_CUDA_API_VERSION
	.align		4
        /*0000*/ 	.byte	0x04, 0x37
        /*0002*/ 	.short	(.L_168 - .L_167)
.L_167:
        /*0004*/ 	.word	0x00000082


	//----- nvinfo : EIATTR_KPARAM_INFO
	.align		4
.L_168:
        /*0008*/ 	.byte	0x04, 0x17
        /*000a*/ 	.short	(.L_170 - .L_169)
.L_169:
        /*000c*/ 	.word	0x00000000
        /*0010*/ 	.short	0x0002
        /*0012*/ 	.short	0x0010
        /*0014*/ 	.byte	0x00, 0xf0, 0x11, 0x00


	//----- nvinfo : EIATTR_KPARAM_INFO
	.align		4
.L_170:
        /*0018*/ 	.byte	0x04, 0x17
        /*001a*/ 	.short	(.L_172 - .L_171)
.L_171:
        /*001c*/ 	.word	0x00000000
        /*0020*/ 	.short	0x0001
        /*0022*/ 	.short	0x0008
        /*0024*/ 	.byte	0x00, 0xf5, 0x21, 0x00


	//----- nvinfo : EIATTR_KPARAM_INFO
	.align		4
.L_172:
        /*0028*/ 	.byte	0x04, 0x17
        /*002a*/ 	.short	(.L_174 - .L_173)
.L_173:
        /*002c*/ 	.word	0x00000000
        /*0030*/ 	.short	0x0000
        /*0032*/ 	.short	0x0000
        /*0034*/ 	.byte	0x00, 0xf5, 0x21, 0x00


	//----- nvinfo : EIATTR_SPARSE_MMA_MASK
	.align		4
.L_174:
        /*0038*/ 	.byte	0x03, 0x50
        /*003a*/ 	.short	0x0000


	//----- nvinfo : EIATTR_MAXREG_COUNT
	.align		4
        /*003c*/ 	.byte	0x03, 0x1b
        /*003e*/ 	.short	0x00ff


	//----- nvinfo : EIATTR_MERCURY_ISA_VERSION
	.align		4
        /*0040*/ 	.byte	0x03, 0x5f
        /*0042*/ 	.short	0x0101


	//----- nvinfo : EIATTR_VRC_CTA_INIT_COUNT
	.align		4
        /*0044*/ 	.byte	0x02, 0x4a
	.zero		1
	.zero		1


	//----- nvinfo : EIATTR_EXIT_INSTR_OFFSETS
	.align		4
        /*0048*/ 	.byte	0x04, 0x1c
        /*004a*/ 	.short	(.L_176 - .L_175)


	//   ....[0]....
.L_175:
        /*004c*/ 	.word	0x00000070


	//   ....[1]....
        /*0050*/ 	.word	0x00000230


	//----- nvinfo : EIATTR_CBANK_PARAM_SIZE
	.align		4
.L_176:
        /*0054*/ 	.byte	0x03, 0x19
        /*0056*/ 	.short	0x0014


	//----- nvinfo : EIATTR_PARAM_CBANK
	.align		4
        /*0058*/ 	.byte	0x04, 0x0a
        /*005a*/ 	.short	(.L_178 - .L_177)
	.align		4
.L_177:
        /*005c*/ 	.word	index@(.nv.constant0._Z14sigmoid_threadPKfPfi)
        /*0060*/ 	.short	0x0380
        /*0062*/ 	.short	0x0014


	//----- nvinfo : EIATTR_SW_WAR
	.align		4
.L_178:
        /*0064*/ 	.byte	0x04, 0x36
        /*0066*/ 	.short	(.L_180 - .L_179)
.L_179:
        /*0068*/ 	.word	0x00000008
.L_180:


//--------------------- .nv.info._Z15relumask_threadPKfPfi --------------------------
	.section	.nv.info._Z15relumask_threadPKfPfi,"",@"SHT_CUDA_INFO"
	.sectionflags	@""
	.align	4


	//----- nvinfo : EIATTR_CUDA_API_VERSION
	.align		4
        /*0000*/ 	.byte	0x04, 0x37
        /*0002*/ 	.short	(.L_182 - .L_181)
.L_181:
        /*0004*/ 	.word	0x00000082


	//----- nvinfo : EIATTR_KPARAM_INFO
	.align		4
.L_182:
        /*0008*/ 	.byte	0x04, 0x17
        /*000a*/ 	.short	(.L_184 - .L_183)
.L_183:
        /*000c*/ 	.word	0x00000000
        /*0010*/ 	.short	0x0002
        /*0012*/ 	.short	0x0010
        /*0014*/ 	.byte	0x00, 0xf0, 0x11, 0x00


	//----- nvinfo : EIATTR_KPARAM_INFO
	.align		4
.L_184:
        /*0018*/ 	.byte	0x04, 0x17
        /*001a*/ 	.short	(.L_186 - .L_185)
.L_185:
        /*001c*/ 	.word	0x00000000
        /*0020*/ 	.short	0x0001
        /*0022*/ 	.short	0x0008
        /*0024*/ 	.byte	0x00, 0xf5, 0x21, 0x00


	//----- nvinfo : EIATTR_KPARAM_INFO
	.align		4
.L_186:
        /*0028*/ 	.byte	0x04, 0x17
        /*002a*/ 	.short	(.L_188 - .L_187)
.L_187:
        /*002c*/ 	.word	0x00000000
        /*0030*/ 	.short	0x0000
        /*0032*/ 	.short	0x0000
        /*0034*/ 	.byte	0x00, 0xf5, 0x21, 0x00


	//----- nvinfo : EIATTR_SPARSE_MMA_MASK
	.align		4
.L_188:
        /*0038*/ 	.byte	0x03, 0x50
        /*003a*/ 	.short	0x0000


	//----- nvinfo : EIATTR_MAXREG_COUNT
	.align		4
        /*003c*/ 	.byte	0x03, 0x1b
        /*003e*/ 	.short	0x00ff


	//----- nvinfo : EIATTR_EXTERNS
	.align		4
        /*0040*/ 	.byte	0x04, 0x0f
        /*0042*/ 	.short	(.L_190 - .L_189)


	//   ....[0]....
	.align		4
.L_189:
        /*0044*/ 	.word	index@(vprintf)


	//----- nvinfo : EIATTR_MERCURY_ISA_VERSION
	.align		4
.L_190:
        /*0048*/ 	.byte	0x03, 0x5f
        /*004a*/ 	.short	0x0101


	//----- nvinfo : EIATTR_VRC_CTA_INIT_COUNT
	.align		4
        /*004c*/ 	.byte	0x02, 0x4a
	.zero		1
	.zero		1


	//----- nvinfo : EIATTR_SYSCALL_OFFSETS
	.align		4
        /*0050*/ 	.byte	0x04, 0x46
        /*0052*/ 	.short	(.L_192 - .L_191)


	//   ....[0]....
.L_191:
        /*0054*/ 	.word	0x000001d0


	//----- nvinfo : EIATTR_EXIT_INSTR_OFFSETS
	.align		4
.L_192:
        /*0058*/ 	.byte	0x04, 0x1c
        /*005a*/ 	.short	(.L_194 - .L_193)


	//   ....[0]....
.L_193:
        /*005c*/ 	.word	0x000000c0


	//   ....[1]....
        /*0060*/ 	.word	0x000001e0


	//----- nvinfo : EIATTR_CRS_STACK_SIZE
	.align		4
.L_194:
        /*0064*/ 	.byte	0x04, 0x1e
        /*0066*/ 	.short	(.L_196 - .L_195)
.L_195:
        /*0068*/ 	.word	0x00000000


	//----- nvinfo : EIATTR_CBANK_PARAM_SIZE
	.align		4
.L_196:
        /*006c*/ 	.byte	0x03, 0x19
        /*006e*/ 	.short	0x0014


	//----- nvinfo : EIATTR_PARAM_CBANK
	.align		4
        /*0070*/ 	.byte	0x04, 0x0a
        /*0072*/ 	.short	(.L_198 - .L_197)
	.align		4
.L_197:
        /*0074*/ 	.word	index@(.nv.constant0._Z15relumask_threadPKfPfi)
        /*0078*/ 	.short	0x0380
        /*007a*/ 	.short	0x0014


	//----- nvinfo : EIATTR_SW_WAR
	.align		4
.L_198:
        /*007c*/ 	.byte	0x04, 0x36
        /*007e*/ 	.short	(.L_200 - .L_199)
.L_199:
        /*0080*/ 	.word	0x00000008
.L_200:


//--------------------- .nv.info._Z10exp_threadPKfPfi --------------------------
	.section	.nv.info._Z10exp_threadPKfPfi,"",@"SHT_CUDA_INFO"
	.sectionflags	@""
	.align	4


	//----- nvinfo : EIATTR_CUDA_API_VERSION
	.align		4
        /*0000*/ 	.byte	0x04, 0x37
        /*0002*/ 	.short	(.L_202 - .L_201)
.L_201:
        /*0004*/ 	.word	0x00000082


	//----- nvinfo : EIATTR_KPARAM_INFO
	.align		4
.L_202:
        /*0008*/ 	.byte	0x04, 0x17
        /*000a*/ 	.short	(.L_204 - .L_203)
.L_203:
        /*000c*/ 	.word	0x00000000
        /*0010*/ 	.short	0x0002
        /*0012*/ 	.short	0x0010
        /*0014*/ 	.byte	0x00, 0xf0, 0x11, 0x00


	//----- nvinfo : EIATTR_KPARAM_INFO
	.align		4
.L_204:
        /*0018*/ 	.byte	0x04, 0x17
        /*001a*/ 	.short	(.L_206 - .L_205)
.L_205:
        /*001c*/ 	.word	0x00000000
        /*0020*/ 	.short	0x0001
        /*0022*/ 	.short	0x0008
        /*0024*/ 	.byte	0x00, 0xf5, 0x21, 0x00


	//----- nvinfo : EIATTR_KPARAM_INFO
	.align		4
.L_206:
        /*0028*/ 	.byte	0x04, 0x17
        /*002a*/ 	.short	(.L_208 - .L_207)
.L_207:
        /*002c*/ 	.word	0x00000000
        /*0030*/ 	.short	0x0000
        /*0032*/ 	.short	0x0000
        /*0034*/ 	.byte	0x00, 0xf5, 0x21, 0x00


	//----- nvinfo : EIATTR_SPARSE_MMA_MASK
	.align		4
.L_208:
        /*0038*/ 	.byte	0x03, 0x50
        /*003a*/ 	.short	0x0000


	//----- nvinfo : EIATTR_MAXREG_COUNT
	.align		4
        /*003c*/ 	.byte	0x03, 0x1b
        /*003e*/ 	.short	0x00ff


	//----- nvinfo : EIATTR_MERCURY_ISA_VERSION
	.align		4
        /*0040*/ 	.byte	0x03, 0x5f
        /*0042*/ 	.short	0x0101


	//----- nvinfo : EIATTR_VRC_CTA_INIT_COUNT
	.align		4
        /*0044*/ 	.byte	0x02, 0x4a
	.zero		1
	.zero		1


	//----- nvinfo : EIATTR_EXIT_INSTR_OFFSETS
	.align		4
        /*0048*/ 	.byte	0x04, 0x1c
        /*004a*/ 	.short	(.L_210 - .L_209)


	//   ....[0]....
.L_209:
        /*004c*/ 	.word	0x00000070


	//   ....[1]....
        /*0050*/ 	.word	0x00000140


	//----- nvinfo : EIATTR_CBANK_PARAM_SIZE
	.align		4
.L_210:
        /*0054*/ 	.byte	0x03, 0x19
        /*0056*/ 	.short	0x0014


	//----- nvinfo : EIATTR_PARAM_CBANK
	.align		4
        /*0058*/ 	.byte	0x04, 0x0a
        /*005a*/ 	.short	(.L_212 - .L_211)
	.align		4
.L_211:
        /*005c*/ 	.word	index@(.nv.constant0._Z10exp_threadPKfPfi)
        /*0060*/ 	.short	0x0380
        /*0062*/ 	.short	0x0014


	//----- nvinfo : EIATTR_SW_WAR
	.align		4
.L_212:
        /*0064*/ 	.byte	0x04, 0x36
        /*0066*/ 	.short	(.L_214 - .L_213)
.L_213:
        /*0068*/ 	.word	0x00000008
.L_214:


//--------------------- .nv.info._Z11relu_threadPKfPfi --------------------------
	.section	.nv.info._Z11relu_threadPKfPfi,"",@"SHT_CUDA_INFO"
	.sectionflags	@""
	.align	4


	//----- nvinfo : EIATTR_CUDA_API_VERSION
	.align		4
        /*0000*/ 	.byte	0x04, 0x37
        /*0002*/ 	.short	(.L_216 - .L_215)
.L_215:
        /*0004*/ 	.word	0x00000082


	//----- nvinfo : EIATTR_KPARAM_INFO
	.align		4
.L_216:
        /*0008*/ 	.byte	0x04, 0x17
        /*000a*/ 	.short	(.L_218 - .L_217)
.L_217:
        /*000c*/ 	.word	0x00000000
        /*0010*/ 	.short	0x0002
        /*0012*/ 	.short	0x0010
        /*0014*/ 	.byte	0x00, 0xf0, 0x11, 0x00


	//----- nvinfo : EIATTR_KPARAM_INFO
	.align		4
.L_218:
        /*0018*/ 	.byte	0x04, 0x17
        /*001a*/ 	.short	(.L_220 - .L_219)
.L_219:
        /*001c*/ 	.word	0x00000000
        /*0020*/ 	.short	0x0001
        /*0022*/ 	.short	0x0008
        /*0024*/ 	.byte	0x00, 0xf5, 0x21, 0x00


	//----- nvinfo : EIATTR_KPARAM_INFO
	.align		4
.L_220:
        /*0028*/ 	.byte	0x04, 0x17
        /*002a*/ 	.short	(.L_222 - .L_221)
.L_221:
        /*002c*/ 	.word	0x00000000
        /*0030*/ 	.short	0x0000
        /*0032*/ 	.short	0x0000
        /*0034*/ 	.byte	0x00, 0xf5, 0x21, 0x00


	//----- nvinfo : EIATTR_SPARSE_MMA_MASK
	.align		4
.L_222:
        /*0038*/ 	.byte	0x03, 0x50
        /*003a*/ 	.short	0x0000


	//----- nvinfo : EIATTR_MAXREG_COUNT
	.align		4
        /*003c*/ 	.byte	0x03, 0x1b
        /*003e*/ 	.short	0x00ff


	//----- nvinfo : EIATTR_MERCURY_ISA_VERSION
	.align		4
        /*0040*/ 	.byte	0x03, 0x5f
        /*0042*/ 	.short	0x0101


	//----- nvinfo : EIATTR_VRC_CTA_INIT_COUNT
	.align		4
        /*0044*/ 	.byte	0x02, 0x4a
	.zero		1
	.zero		1


	//----- nvinfo : EIATTR_EXIT_INSTR_OFFSETS
	.align		4
        /*0048*/ 	.byte	0x04, 0x1c
        /*004a*/ 	.short	(.L_224 - .L_223)


	//   ....[0]....
.L_223:
        /*004c*/ 	.word	0x00000070


	//   ....[1]....
        /*0050*/ 	.word	0x00000100


	//----- nvinfo : EIATTR_CBANK_PARAM_SIZE
	.align		4
.L_224:
        /*0054*/ 	.byte	0x03, 0x19
        /*0056*/ 	.short	0x0014


	//----- nvinfo : EIATTR_PARAM_CBANK
	.align		4
        /*0058*/ 	.byte	0x04, 0x0a
        /*005a*/ 	.short	(.L_226 - .L_225)
	.align		4
.L_225:
        /*005c*/ 	.word	index@(.nv.constant0._Z11relu_threadPKfPfi)
        /*0060*/ 	.short	0x0380
        /*0062*/ 	.short	0x0014


	//----- nvinfo : EIATTR_SW_WAR
	.align		4
.L_226:
        /*0064*/ 	.byte	0x04, 0x36
        /*0066*/ 	.short	(.L_228 - .L_227)
.L_227:
        /*0068*/ 	.word	0x00000008
.L_228:


//--------------------- .nv.info._Z9tile_gemmPfS_S_iii --------------------------
	.section	.nv.info._Z9tile_gemmPfS_S_iii,"",@"SHT_CUDA_INFO"
	.sectionflags	@""
	.align	4


	//----- nvinfo : EIATTR_CUDA_API_VERSION
	.align		4
        /*0000*/ 	.byte	0x04, 0x37
        /*0002*/ 	.short	(.L_230 - .L_229)
.L_229:
        /*0004*/ 	.word	0x00000082


	//----- nvinfo : EIATTR_KPARAM_INFO
	.align		4
.L_230:
        /*0008*/ 	.byte	0x04, 0x17
        /*000a*/ 	.short	(.L_232 - .L_231)
.L_231:
        /*000c*/ 	.word	0x00000000
        /*0010*/ 	.short	0x0005
        /*0012*/ 	.short	0x0020
        /*0014*/ 	.byte	0x00, 0xf0, 0x11, 0x00


	//----- nvinfo : EIATTR_KPARAM_INFO
	.align		4
.L_232:
        /*0018*/ 	.byte	0x04, 0x17
        /*001a*/ 	.short	(.L_234 - .L_233)
.L_233:
        /*001c*/ 	.word	0x00000000
        /*0020*/ 	.short	0x0004
        /*0022*/ 	.short	0x001c
        /*0024*/ 	.byte	0x00, 0xf0, 0x11, 0x00


	//----- nvinfo : EIATTR_KPARAM_INFO
	.align		4
.L_234:
        /*0028*/ 	.byte	0x04, 0x17
        /*002a*/ 	.short	(.L_236 - .L_235)
.L_235:
        /*002c*/ 	.word	0x00000000
        /*0030*/ 	.short	0x0003
        /*0032*/ 	.short	0x0018
        /*0034*/ 	.byte	0x00, 0xf0, 0x11, 0x00


	//----- nvinfo : EIATTR_KPARAM_INFO
	.align		4
.L_236:
        /*0038*/ 	.byte	0x04, 0x17
        /*003a*/ 	.short	(.L_238 - .L_237)
.L_237:
        /*003c*/ 	.word	0x00000000
        /*0040*/ 	.short	0x0002
        /*0042*/ 	.short	0x0010
        /*0044*/ 	.byte	0x00, 0xf5, 0x21, 0x00


	//----- nvinfo : EIATTR_KPARAM_INFO
	.align		4
.L_238:
        /*0048*/ 	.byte	0x04, 0x17
        /*004a*/ 	.short	(.L_240 - .L_239)
.L_239:
        /*004c*/ 	.word	0x00000000
        /*0050*/ 	.short	0x0001
        /*0052*/ 	.short	0x0008
        /*0054*/ 	.byte	0x00, 0xf5, 0x21, 0x00


	//----- nvinfo : EIATTR_KPARAM_INFO
	.align		4
.L_240:
        /*0058*/ 	.byte	0x04, 0x17
        /*005a*/ 	.short	(.L_242 - .L_241)
.L_241:
        /*005c*/ 	.word	0x00000000
        /*0060*/ 	.short	0x0000
        /*0062*/ 	.short	0x0000
        /*0064*/ 	.byte	0x00, 0xf5, 0x21, 0x00


	//----- nvinfo : EIATTR_SPARSE_MMA_MASK
	.align		4
.L_242:
        /*0068*/ 	.byte	0x03, 0x50
        /*006a*/ 	.short	0x0000


	//----- nvinfo : EIATTR_MAXREG_COUNT
	.align		4
        /*006c*/ 	.byte	0x03, 0x1b
        /*006e*/ 	.short	0x00ff


	//----- nvinfo : EIATTR_NUM_BARRIERS
	.align		4
        /*0070*/ 	.byte	0x02, 0x4c
        /*0072*/ 	.byte	0x01
	.zero		1


	//----- nvinfo : EIATTR_MERCURY_ISA_VERSION
	.align		4
        /*0074*/ 	.byte	0x03, 0x5f
        /*0076*/ 	.short	0x0101


	//----- nvinfo : EIATTR_VRC_CTA_INIT_COUNT
	.align		4
        /*0078*/ 	.byte	0x02, 0x4a
	.zero		1
	.zero		1


	//----- nvinfo : EIATTR_EXIT_INSTR_OFFSETS
	.align		4
        /*007c*/ 	.byte	0x04, 0x1c
        /*007e*/ 	.short	(.L_244 - .L_243)


	//   ....[0]....
.L_243:
        /*0080*/ 	.word	0x00001000


	//   ....[1]....
        /*0084*/ 	.word	0x00001070


	//----- nvinfo : EIATTR_CBANK_PARAM_SIZE
	.align		4
.L_244:
        /*0088*/ 	.byte	0x03, 0x19
        /*008a*/ 	.short	0x0024


	//----- nvinfo : EIATTR_PARAM_CBANK
	.align		4
        /*008c*/ 	.byte	0x04, 0x0a
        /*008e*/ 	.short	(.L_246 - .L_245)
	.align		4
.L_245:
        /*0090*/ 	.word	index@(.nv.constant0._Z9tile_gemmPfS_S_iii)
        /*0094*/ 	.short	0x0380
        /*0096*/ 	.short	0x0024


	//----- nvinfo : EIATTR_SW_WAR
	.align		4
.L_246:
        /*0098*/ 	.byte	0x04, 0x36
        /*009a*/ 	.short	(.L_248 - .L_247)
.L_247:
        /*009c*/ 	.word	0x00000008
.L_248:


//--------------------- .nv.info._Z20tile_matrix_multiplyPfS_S_iii --------------------------
	.section	.nv.info._Z20tile_matrix_multiplyPfS_S_iii,"",@"SHT_CUDA_INFO"
	.sectionflags	@""
	.align	4


	//----- nvinfo : EIATTR_CUDA_API_VERSION
	.align		4
        /*0000*/ 	.byte	0x04, 0x37
        /*0002*/ 	.short	(.L_250 - .L_249)
.L_249:
        /*0004*/ 	.word	0x00000082


	//----- nvinfo : EIATTR_KPARAM_INFO
	.align		4
.L_250:
        /*0008*/ 	.byte	0x04, 0x17
        /*000a*/ 	.short	(.L_252 - .L_251)
.L_251:
        /*000c*/ 	.word	0x00000000
        /*0010*/ 	.short	0x0005
        /*0012*/ 	.short	0x0020
        /*0014*/ 	.byte	0x00, 0xf0, 0x11, 0x00


	//----- nvinfo : EIATTR_KPARAM_INFO
	.align		4
.L_252:
        /*0018*/ 	.byte	0x04, 0x17
        /*001a*/ 	.short	(.L_254 - .L_253)
.L_253:
        /*001c*/ 	.word	0x00000000
        /*0020*/ 	.short	0x0004
        /*0022*/ 	.short	0x001c
        /*0024*/ 	.byte	0x00, 0xf0, 0x11, 0x00


	//----- nvinfo : EIATTR_KPARAM_INFO
	.align		4
.L_254:
        /*0028*/ 	.byte	0x04, 0x17
        /*002a*/ 	.short	(.L_256 - .L_255)
.L_255:
        /*002c*/ 	.word	0x00000000
        /*0030*/ 	.short	0x0003
        /*0032*/ 	.short	0x0018
        /*0034*/ 	.byte	0x00, 0xf0, 0x11, 0x00


	//----- nvinfo : EIATTR_KPARAM_INFO
	.align		4
.L_256:
        /*0038*/ 	.byte	0x04, 0x17
        /*003a*/ 	.short	(.L_258 - .L_257)
.L_257:
        /*003c*/ 	.word	0x00000000
        /*0040*/ 	.short	0x0002
        /*0042*/ 	.short	0x0010
        /*0044*/ 	.byte	0x00, 0xf5, 0x21, 0x00


	//----- nvinfo : EIATTR_KPARAM_INFO
	.align		4
.L_258:
        /*0048*/ 	.byte	0x04, 0x17
        /*004a*/ 	.short	(.L_260 - .L_259)
.L_259:
        /*004c*/ 	.word	0x00000000
        /*0050*/ 	.short	0x0001
        /*0052*/ 	.short	0x0008
        /*0054*/ 	.byte	0x00, 0xf5, 0x21, 0x00


	//----- nvinfo : EIATTR_KPARAM_INFO
	.align		4
.L_260:
        /*0058*/ 	.byte	0x04, 0x17
        /*005a*/ 	.short	(.L_262 - .L_261)
.L_261:
        /*005c*/ 	.word	0x00000000
        /*0060*/ 	.short	0x0000
        /*0062*/ 	.short	0x0000
        /*0064*/ 	.byte	0x00, 0xf5, 0x21, 0x00


	//----- nvinfo : EIATTR_SPARSE_MMA_MASK
	.align		4
.L_262:
        /*0068*/ 	.byte	0x03, 0x50
        /*006a*/ 	.short	0x0000


	//----- nvinfo : EIATTR_MAXREG_COUNT
	.align		4
        /*006c*/ 	.byte	0x03, 0x1b
        /*006e*/ 	.short	0x00ff


	//----- nvinfo : EIATTR_NUM_BARRIERS
	.align		4
        /*0070*/ 	.byte	0x02, 0x4c
        /*0072*/ 	.byte	0x01
	.zero		1


	//----- nvinfo : EIATTR_MERCURY_ISA_VERSION
	.align		4
        /*0074*/ 	.byte	0x03, 0x5f
        /*0076*/ 	.short	0x0101


	//----- nvinfo : EIATTR_VRC_CTA_INIT_COUNT
	.align		4
        /*0078*/ 	.byte	0x02, 0x4a
	.zero		1
	.zero		1


	//----- nvinfo : EIATTR_EXIT_INSTR_OFFSETS
	.align		4
        /*007c*/ 	.byte	0x04, 0x1c
        /*007e*/ 	.short	(.L_264 - .L_263)


	//   ....[0]....
.L_263:
        /*0080*/ 	.word	0x00000f50


	//   ....[1]....
        /*0084*/ 	.word	0x00000fa0


	//----- nvinfo : EIATTR_CBANK_PARAM_SIZE
	.align		4
.L_264:
        /*0088*/ 	.byte	0x03, 0x19
        /*008a*/ 	.short	0x0024


	//----- nvinfo : EIATTR_PARAM_CBANK
	.align		4
        /*008c*/ 	.byte	0x04, 0x0a
        /*008e*/ 	.short	(.L_266 - .L_265)
	.align		4
.L_265:
        /*0090*/ 	.word	index@(.nv.constant0._Z20tile_matrix_multiplyPfS_S_iii)
        /*0094*/ 	.short	0x0380
        /*0096*/ 	.short	0x0024


	//----- nvinfo : EIATTR_SW_WAR
	.align		4
.L_266:
        /*0098*/ 	.byte	0x04, 0x36
        /*009a*/ 	.short	(.L_268 - .L_267)
.L_267:
        /*009c*/ 	.word	0x00000008
.L_268:


//--------------------- .nv.callgraph             --------------------------
	.section	.nv.callgraph,"",@"SHT_CUDA_CALLGRAPH"
	.align	4
	.sectionentsize	8
	.align		4
        /*0000*/ 	.word	0x00000000
	.align		4
        /*0004*/ 	.word	0xffffffff
	.align		4
        /*0008*/ 	.word	index@(_Z15relumask_threadPKfPfi)
	.align		4
        /*000c*/ 	.word	index@(vprintf)
	.align		4
        /*0010*/ 	.word	0x00000000
	.align		4
        /*0014*/ 	.word	0xfffffffe
	.align		4
        /*0018*/ 	.word	0x00000000
	.align		4
        /*001c*/ 	.word	0xfffffffd
	.align		4
        /*0020*/ 	.word	0x00000000
	.align		4
        /*0024*/ 	.word	0xfffffffc


//--------------------- .nv.constant4             --------------------------
	.section	.nv.constant4,"a",@progbits
	.align	8
	.align		8
.nv.constant4:
        /*0000*/ 	.dword	$str
	.align		8
        /*0008*/ 	.dword	vprintf


//--------------------- .text._Z20flash_forward_kernelPKfS0_S0_PfiiiiiiS1_S1_f --------------------------
	.section	.text._Z20flash_forward_kernelPKfS0_S0_PfiiiiiiS1_S1_f,"ax",@progbits
	.align	128
        .global         _Z20flash_forward_kernelPKfS0_S0_PfiiiiiiS1_S1_f
        .type           _Z20flash_forward_kernelPKfS0_S0_PfiiiiiiS1_S1_f,@function
        .size           _Z20flash_forward_kernelPKfS0_S0_PfiiiiiiS1_S1_f,(.L_x_100 - _Z20flash_forward_kernelPKfS0_S0_PfiiiiiiS1_S1_f)
        .other          _Z20flash_forward_kernelPKfS0_S0_PfiiiiiiS1_S1_f,@"STO_CUDA_ENTRY STV_DEFAULT"
_Z20flash_forward_kernelPKfS0_S0_PfiiiiiiS1_S1_f:
.text._Z20flash_forward_kernelPKfS0_S0_PfiiiiiiS1_S1_f:
[----:B------:R-:W-:Y:S01]  /*0000*/  LDC R1, c[0x0][0x37c] ;  /* 0x0000df00ff017b82 */ /* 0x000fe20000000800 */
[----:B------:R-:W0:Y:S07]  /*0010*/  S2R R0, SR_TID.X ;  /* 0x0000000000007919 */ /* 0x000e2e0000002100 */
[----:B------:R-:W0:Y:S01]  /*0020*/  S2UR UR7, SR_CTAID.Z ;  /* 0x00000000000779c3 */ /* 0x000e220000002700 */
[----:B------:R-:W1:Y:S01]  /*0030*/  LDCU.64 UR8, c[0x0][0x3a0] ;  /* 0x00007400ff0877ac */ /* 0x000e620008000a00 */
[----:B------:R-:W2:Y:S06]  /*0040*/  LDCU UR6, c[0x0][0x374] ;  /* 0x00006e80ff0677ac */ /* 0x000eac0008000800 */
[----:B------:R-:W0:Y:S08]  /*0050*/  LDC R3, c[0x0][0x3b4] ;  /* 0x0000ed00ff037b82 */ /* 0x000e300000000800 */
[----:B------:R-:W2:Y:S08]  /*0060*/  S2UR UR4, SR_CTAID.X ;  /* 0x00000000000479c3 */ /* 0x000eb00000002500 */
[----:B------:R-:W3:Y:S01]  /*0070*/  S2UR UR5, SR_CTAID.Y ;  /* 0x00000000000579c3 */ /* 0x000ee20000002600 */
[----:B0-----:R-:W-:Y:S01]  /*0080*/  IMAD R2, R3, UR7, R0 ;  /* 0x0000000703027c24 */ /* 0x001fe2000f8e0200 */
[----:B-1----:R-:W-:-:S04]  /*0090*/  MOV R3, UR9 ;  /* 0x0000000900037c02 */ /* 0x002fc80008000f00 */
[----:B------:R-:W-:Y:S01]  /*00a0*/  ISETP.GE.AND P0, PT, R2, UR8, PT ;  /* 0x0000000802007c0c */ /* 0x000fe2000bf06270 */
[----:B--2---:R-:W-:Y:S02]  /*00b0*/  UIMAD UR4, UR4, UR6, URZ ;  /* 0x00000006040472a4 */ /* 0x004fe4000f8e02ff */
[----:B---3--:R-:W-:-:S04]  /*00c0*/  UIMAD UR5, UR5, UR8, URZ ;  /* 0x00000008050572a4 */ /* 0x008fc8000f8e02ff */
[----:B------:R-:W-:-:S06]  /*00d0*/  UIMAD UR6, UR4, UR8, UR5 ;  /* 0x00000008040672a4 */ /* 0x000fcc000f8e0205 */
[----:B------:R-:W-:Y:S06]  /*00e0*/  @P0 EXIT ;  /* 0x000000000000094d */ /* 0x000fec0003800000 */
[C---:B------:R-:W-:Y:S01]  /*00f0*/  ISETP.GE.AND P2, PT, R3.reuse, 0x1, PT ;  /* 0x000000010300780c */ /* 0x040fe20003f46270 */
[----:B------:R-:W0:Y:S01]  /*0100*/  LDCU.64 UR10, c[0x0][0x358] ;  /* 0x00006b00ff0a77ac */ /* 0x000e220008000a00 */
[C---:B------:R-:W-:Y:S01]  /*0110*/  IMAD R4, R3.reuse, UR6, RZ ;  /* 0x0000000603047c24 */ /* 0x040fe2000f8e02ff */
[----:B------:R-:W-:-:S10]  /*0120*/  IADD3 R10, PT, PT, R3, -0x1, RZ ;  /* 0xffffffff030a7810 */ /* 0x000fd40007ffe0ff */
[----:B------:R-:W-:Y:S05]  /*0130*/  @!P2 BRA `(.L_x_0) ;  /* 0x0000000400dca947 */ /* 0x000fea0003800000 */
[----:B------:R-:W-:Y:S01]  /*0140*/  ISETP.GE.U32.AND P0, PT, R10, 0xf, PT ;  /* 0x0000000f0a00780c */ /* 0x000fe20003f06070 */
[----:B------:R-:W-:Y:S02]  /*0150*/  HFMA2 R8, -RZ, RZ, 0, 0 ;  /* 0x00000000ff087431 */ /* 0x000fe400000001ff */
[----:B------:R-:W-:Y:S01]  /*0160*/  IMAD R5, R2, R3, R4 ;  /* 0x0000000302057224 */ /* 0x000fe200078e0204 */
[----:B------:R-:W-:-:S09]  /*0170*/  LOP3.LUT R20, R3, 0xf, RZ, 0xc0, !PT ;  /* 0x0000000f03147812 */ /* 0x000fd200078ec0ff */
[----:B------:R-:W-:Y:S05]  /*0180*/  @!P0 BRA `(.L_x_1) ;  /* 0x0000000000b48947 */ /* 0x000fea0003800000 */
[----:B------:R-:W1:Y:S01]  /*0190*/  S2UR UR5, SR_CgaCtaId ;  /* 0x00000000000579c3 */ /* 0x000e620000008800 */
[----:B------:R-:W-:Y:S01]  /*01a0*/  UMOV UR4, 0x400 ;  /* 0x0000040000047882 */ /* 0x000fe20000000000 */
[----:B------:R-:W-:Y:S01]  /*01b0*/  LOP3.LUT R8, R3, 0x7ffffff0, RZ, 0xc0, !PT ;  /* 0x7ffffff003087812 */ /* 0x000fe200078ec0ff */
[----:B-1----:R-:W-:-:S03]  /*01c0*/  ULEA UR5, UR5, UR4, 0x18 ;  /* 0x0000000405057291 */ /* 0x002fc6000f8ec0ff */
[----:B------:R-:W-:-:S09]  /*01d0*/  UMOV UR4, URZ ;  /* 0x000000ff00047c82 */ /* 0x000fd20008000000 */
.L_x_2:
[----:B-1----:R-:W1:Y:S01]  /*01e0*/  LDC.64 R6, c[0x0][0x380] ;  /* 0x0000e000ff067b82 */ /* 0x002e620000000a00 */
[----:B------:R-:W-:-:S04]  /*01f0*/  VIADD R9, R5, UR4 ;  /* 0x0000000405097c36 */ /* 0x000fc80008000000 */
[----:B-1----:R-:W-:-:S05]  /*0200*/  IMAD.WIDE R6, R9, 0x4, R6 ;  /* 0x0000000409067825 */ /* 0x002fca00078e0206 */
[----:B0-----:R-:W2:Y:S04]  /*0210*/  LDG.E R9, desc[UR10][R6.64] ;  /* 0x0000000a06097981 */ /* 0x001ea8000c1e1900 */
[----:B------:R-:W3:Y:S04]  /*0220*/  LDG.E R13, desc[UR10][R6.64+0x4] ;  /* 0x0000040a060d7981 */ /* 0x000ee8000c1e1900 */
[----:B------:R-:W4:Y:S04]  /*0230*/  LDG.E R15, desc[UR10][R6.64+0x8] ;  /* 0x0000080a060f7981 */ /* 0x000f28000c1e1900 */
[----:B------:R-:W5:Y:S04]  /*0240*/  LDG.E R17, desc[UR10][R6.64+0xc] ;  /* 0x00000c0a06117981 */ /* 0x000f68000c1e1900 */
        /* <DEDUP_REMOVED lines=11> */
[----:B------:R-:W5:Y:S01]  /*0300*/  LDG.E R26, desc[UR10][R6.64+0x3c] ;  /* 0x00003c0a061a7981 */ /* 0x000f62000c1e1900 */
[----:B------:R-:W-:Y:S01]  /*0310*/  IMAD R11, R0, R3, UR4 ;  /* 0x00000004000b7e24 */ /* 0x000fe2000f8e0203 */
[----:B------:R-:W-:-:S04]  /*0320*/  UIADD3 UR4, UPT, UPT, UR4, 0x10, URZ ;  /* 0x0000001004047890 */ /* 0x000fc8000fffe0ff */
[----:B------:R-:W-:Y:S02]  /*0330*/  LEA R12, R11, UR5, 0x2 ;  /* 0x000000050b0c7c11 */ /* 0x000fe4000f8e10ff */
[----:B------:R-:W-:-:S03]  /*0340*/  ISETP.NE.AND P0, PT, R8, UR4, PT ;  /* 0x0000000408007c0c */ /* 0x000fc6000bf05270 */
[----:B--2---:R1:W-:Y:S04]  /*0350*/  STS [R12], R9 ;  /* 0x000000090c007388 */ /* 0x0043e80000000800 */
[----:B---3--:R1:W-:Y:S04]  /*0360*/  STS [R12+0x4], R13 ;  /* 0x0000040d0c007388 */ /* 0x0083e80000000800 */
[----:B----4-:R1:W-:Y:S04]  /*0370*/  STS [R12+0x8], R15 ;  /* 0x0000080f0c007388 */ /* 0x0103e80000000800 */
[----:B-----5:R1:W-:Y:S04]  /*0380*/  STS [R12+0xc], R17 ;  /* 0x00000c110c007388 */ /* 0x0203e80000000800 */
[----:B------:R1:W-:Y:S04]  /*0390*/  STS [R12+0x10], R19 ;  /* 0x000010130c007388 */ /* 0x0003e80000000800 */
        /* <DEDUP_REMOVED lines=10> */
[----:B------:R1:W-:Y:S01]  /*0440*/  STS [R12+0x3c], R26 ;  /* 0x00003c1a0c007388 */ /* 0x0003e20000000800 */
[----:B------:R-:W-:Y:S05]  /*0450*/  @P0 BRA `(.L_x_2) ;  /* 0xfffffffc00600947 */ /* 0x000fea000383ffff */
.L_x_1:
[----:B------:R-:W-:-:S13]  /*0460*/  ISETP.NE.AND P0, PT, R20, RZ, PT ;  /* 0x000000ff1400720c */ /* 0x000fda0003f05270 */
[----:B------:R-:W-:Y:S05]  /*0470*/  @!P0 BRA `(.L_x_0) ;  /* 0x00000004000c8947 */ /* 0x000fea0003800000 */
[----:B------:R-:W-:Y:S02]  /*0480*/  ISETP.GE.U32.AND P0, PT, R20, 0x8, PT ;  /* 0x000000081400780c */ /* 0x000fe40003f06070 */
[----:B-1----:R-:W-:-:S04]  /*0490*/  LOP3.LUT R14, R3, 0x7, RZ, 0xc0, !PT ;  /* 0x00000007030e7812 */ /* 0x002fc800078ec0ff */
[----:B------:R-:W-:-:S07]  /*04a0*/  ISETP.NE.AND P1, PT, R14, RZ, PT ;  /* 0x000000ff0e00720c */ /* 0x000fce0003f25270 */
[----:B------:R-:W-:Y:S06]  /*04b0*/  @!P0 BRA `(.L_x_3) ;  /* 0x0000000000648947 */ /* 0x000fec0003800000 */
[----:B------:R-:W1:Y:S01]  /*04c0*/  LDC.64 R6, c[0x0][0x380] ;  /* 0x0000e000ff067b82 */ /* 0x000e620000000a00 */
[----:B------:R-:W-:-:S05]  /*04d0*/  IADD3 R9, PT, PT, R5, R8, RZ ;  /* 0x0000000805097210 */ /* 0x000fca0007ffe0ff */
        /* <DEDUP_REMOVED lines=8> */
[----:B------:R-:W5:Y:S01]  /*0560*/  LDG.E R25, desc[UR10][R6.64+0x1c] ;  /* 0x00001c0a06197981 */ /* 0x000f62000c1e1900 */
[----:B------:R-:W0:Y:S01]  /*0570*/  S2UR UR5, SR_CgaCtaId ;  /* 0x00000000000579c3 */ /* 0x000e220000008800 */
[----:B------:R-:W-:Y:S01]  /*0580*/  UMOV UR4, 0x400 ;  /* 0x0000040000047882 */ /* 0x000fe20000000000 */
[----:B------:R-:W-:Y:S01]  /*0590*/  IMAD R11, R0, R3, R8 ;  /* 0x00000003000b7224 */ /* 0x000fe200078e0208 */
[----:B------:R-:W-:Y:S01]  /*05a0*/  IADD3 R8, PT, PT, R8, 0x8, RZ ;  /* 0x0000000808087810 */ /* 0x000fe20007ffe0ff */
[----:B0-----:R-:W-:-:S06]  /*05b0*/  ULEA UR4, UR5, UR4, 0x18 ;  /* 0x0000000405047291 */ /* 0x001fcc000f8ec0ff */
[----:B------:R-:W-:-:S05]  /*05c0*/  LEA R12, R11, UR4, 0x2 ;  /* 0x000000040b0c7c11 */ /* 0x000fca000f8e10ff */
[----:B--2---:R1:W-:Y:S04]  /*05d0*/  STS [R12], R9 ;  /* 0x000000090c007388 */ /* 0x0043e80000000800 */
[----:B---3--:R1:W-:Y:S04]  /*05e0*/  STS [R12+0x4], R13 ;  /* 0x0000040d0c007388 */ /* 0x0083e80000000800 */
[----:B----4-:R1:W-:Y:S04]  /*05f0*/  STS [R12+0x8], R15 ;  /* 0x0000080f0c007388 */ /* 0x0103e80000000800 */
[----:B-----5:R1:W-:Y:S04]  /*0600*/  STS [R12+0xc], R17 ;  /* 0x00000c110c007388 */ /* 0x0203e80000000800 */
[----:B------:R1:W-:Y:S04]  /*0610*/  STS [R12+0x10], R19 ;  /* 0x000010130c007388 */ /* 0x0003e80000000800 */
[----:B------:R1:W-:Y:S04]  /*0620*/  STS [R12+0x14], R21 ;  /* 0x000014150c007388 */ /* 0x0003e80000000800 */
[----:B------:R1:W-:Y:S04]  /*0630*/  STS [R12+0x18], R23 ;  /* 0x000018170c007388 */ /* 0x0003e80000000800 */
[----:B------:R1:W-:Y:S02]  /*0640*/  STS [R12+0x1c], R25 ;  /* 0x00001c190c007388 */ /* 0x0003e40000000800 */
.L_x_3:
[----:B------:R-:W-:Y:S05]  /*0650*/  @!P1 BRA `(.L_x_0) ;  /* 0x0000000000949947 */ /* 0x000fea0003800000 */
[----:B------:R-:W-:Y:S02]  /*0660*/  ISETP.GE.U32.AND P0, PT, R14, 0x4, PT ;  /* 0x000000040e00780c */ /* 0x000fe40003f06070 */
[----:B------:R-:W-:-:S04]  /*0670*/  LOP3.LUT R16, R3, 0x3, RZ, 0xc0, !PT ;  /* 0x0000000303107812 */ /* 0x000fc800078ec0ff */
[----:B------:R-:W-:-:S07]  /*0680*/  ISETP.NE.AND P1, PT, R16, RZ, PT ;  /* 0x000000ff1000720c */ /* 0x000fce0003f25270 */
[----:B------:R-:W-:Y:S06]  /*0690*/  @!P0 BRA `(.L_x_4) ;  /* 0x0000000000448947 */ /* 0x000fec0003800000 */
[----:B------:R-:W2:Y:S01]  /*06a0*/  LDC.64 R6, c[0x0][0x380] ;  /* 0x0000e000ff067b82 */ /* 0x000ea20000000a00 */
[----:B-1----:R-:W-:-:S05]  /*06b0*/  IADD3 R9, PT, PT, R5, R8, RZ ;  /* 0x0000000805097210 */ /* 0x002fca0007ffe0ff */
[----:B--2---:R-:W-:-:S05]  /*06c0*/  IMAD.WIDE R6, R9, 0x4, R6 ;  /* 0x0000000409067825 */ /* 0x004fca00078e0206 */
[----:B0-----:R-:W2:Y:S04]  /*06d0*/  LDG.E R9, desc[UR10][R6.64] ;  /* 0x0000000a06097981 */ /* 0x001ea8000c1e1900 */
[----:B------:R-:W3:Y:S04]  /*06e0*/  LDG.E R13, desc[UR10][R6.64+0x4] ;  /* 0x0000040a060d7981 */ /* 0x000ee8000c1e1900 */
[----:B------:R-:W4:Y:S04]  /*06f0*/  LDG.E R15, desc[UR10][R6.64+0x8] ;  /* 0x0000080a060f7981 */ /* 0x000f28000c1e1900 */
[----:B------:R-:W5:Y:S01]  /*0700*/  LDG.E R17, desc[UR10][R6.64+0xc] ;  /* 0x00000c0a06117981 */ /* 0x000f62000c1e1900 */
[----:B------:R-:W0:Y:S01]  /*0710*/  S2UR UR5, SR_CgaCtaId ;  /* 0x00000000000579c3 */ /* 0x000e220000008800 */
[----:B------:R-:W-:Y:S01]  /*0720*/  UMOV UR4, 0x400 ;  /* 0x0000040000047882 */ /* 0x000fe20000000000 */
[----:B------:R-:W-:-:S02]  /*0730*/  IMAD R11, R0, R3, R8 ;  /* 0x00000003000b7224 */ /* 0x000fc400078e0208 */
[----:B------:R-:W-:Y:S01]  /*0740*/  VIADD R8, R8, 0x4 ;  /* 0x0000000408087836 */ /* 0x000fe20000000000 */
[----:B0-----:R-:W-:-:S06]  /*0750*/  ULEA UR4, UR5, UR4, 0x18 ;  /* 0x0000000405047291 */ /* 0x001fcc000f8ec0ff */
[----:B------:R-:W-:-:S05]  /*0760*/  LEA R12, R11, UR4, 0x2 ;  /* 0x000000040b0c7c11 */ /* 0x000fca000f8e10ff */
[----:B--2---:R2:W-:Y:S04]  /*0770*/  STS [R12], R9 ;  /* 0x000000090c007388 */ /* 0x0045e80000000800 */
[----:B---3--:R2:W-:Y:S04]  /*0780*/  STS [R12+0x4], R13 ;  /* 0x0000040d0c007388 */ /* 0x0085e80000000800 */
[----:B----4-:R2:W-:Y:S04]  /*0790*/  STS [R12+0x8], R15 ;  /* 0x0000080f0c007388 */ /* 0x0105e80000000800 */
[----:B-----5:R2:W-:Y:S02]  /*07a0*/  STS [R12+0xc], R17 ;  /* 0x00000c110c007388 */ /* 0x0205e40000000800 */
.L_x_4:
[----:B------:R-:W-:Y:S05]  /*07b0*/  @!P1 BRA `(.L_x_0) ;  /* 0x00000000003c9947 */ /* 0x000fea0003800000 */
[----:B------:R-:W3:Y:S01]  /*07c0*/  S2UR UR5, SR_CgaCtaId ;  /* 0x00000000000579c3 */ /* 0x000ee20000008800 */
[----:B------:R-:W-:-:S07]  /*07d0*/  UMOV UR4, 0x400 ;  /* 0x0000040000047882 */ /* 0x000fce0000000000 */
[----:B-12---:R-:W1:Y:S01]  /*07e0*/  LDC.64 R12, c[0x0][0x380] ;  /* 0x0000e000ff0c7b82 */ /* 0x006e620000000a00 */
[----:B---3--:R-:W-:-:S03]  /*07f0*/  ULEA UR5, UR5, UR4, 0x18 ;  /* 0x0000000405057291 */ /* 0x008fc6000f8ec0ff */
[----:B------:R-:W-:-:S09]  /*0800*/  UMOV UR4, URZ ;  /* 0x000000ff00047c82 */ /* 0x000fd20008000000 */
.L_x_5:
[----:B------:R-:W-:-:S05]  /*0810*/  IADD3 R7, PT, PT, R5, R8, RZ ;  /* 0x0000000805077210 */ /* 0x000fca0007ffe0ff */
[----:B-1-3--:R-:W-:-:S06]  /*0820*/  IMAD.WIDE R6, R7, 0x4, R12 ;  /* 0x0000000407067825 */ /* 0x00afcc00078e020c */
[----:B0-----:R-:W2:Y:S01]  /*0830*/  LDG.E R6, desc[UR10][R6.64] ;  /* 0x0000000a06067981 */ /* 0x001ea2000c1e1900 */
[----:B------:R-:W-:Y:S01]  /*0840*/  IMAD R9, R0, R3, R8 ;  /* 0x0000000300097224 */ /* 0x000fe200078e0208 */
[----:B------:R-:W-:Y:S01]  /*0850*/  UIADD3 UR4, UPT, UPT, UR4, 0x1, URZ ;  /* 0x0000000104047890 */ /* 0x000fe2000fffe0ff */
[----:B------:R-:W-:-:S03]  /*0860*/  IADD3 R8, PT, PT, R8, 0x1, RZ ;  /* 0x0000000108087810 */ /* 0x000fc60007ffe0ff */
[----:B------:R-:W-:Y:S02]  /*0870*/  LEA R9, R9, UR5, 0x2 ;  /* 0x0000000509097c11 */ /* 0x000fe4000f8e10ff */
[----:B------:R-:W-:-:S03]  /*0880*/  ISETP.NE.AND P0, PT, R16, UR4, PT ;  /* 0x0000000410007c0c */ /* 0x000fc6000bf05270 */
[----:B--2---:R3:W-:Y:S10]  /*0890*/  STS [R9], R6 ;  /* 0x0000000609007388 */ /* 0x0047f40000000800 */
[----:B------:R-:W-:Y:S05]  /*08a0*/  @P0 BRA `(.L_x_5) ;  /* 0xfffffffc00d80947 */ /* 0x000fea000383ffff */
.L_x_0:
[----:B---3--:R-:W3:Y:S01]  /*08b0*/  LDC.64 R6, c[0x0][0x3b8] ;  /* 0x0000ee00ff067b82 */ /* 0x008ee20000000a00 */
[----:B------:R-:W4:Y:S07]  /*08c0*/  LDCU.64 UR4, c[0x0][0x3c0] ;  /* 0x00007800ff0477ac */ /* 0x000f2e0008000a00 */
[----:B------:R-:W5:Y:S01]  /*08d0*/  LDC R5, c[0x0][0x3ac] ;  /* 0x0000eb00ff057b82 */ /* 0x000f620000000800 */
[----:B----4-:R-:W-:Y:S01]  /*08e0*/  ISETP.NE.U32.AND P0, PT, RZ, UR4, PT ;  /* 0x00000004ff007c0c */ /* 0x010fe2000bf05070 */
[----:B-1----:R-:W1:Y:S01]  /*08f0*/  S2R R23, SR_TID.Y ;  /* 0x0000000000177919 */ /* 0x002e620000002200 */
[----:B------:R-:W1:Y:S02]  /*0900*/  LDCU UR4, c[0x0][0x3a8] ;  /* 0x00007500ff0477ac */ /* 0x000e640008000800 */
[----:B------:R-:W-:-:S02]  /*0910*/  ISETP.NE.AND.EX P0, PT, RZ, UR5, PT, P0 ;  /* 0x00000005ff007c0c */ /* 0x000fc4000bf05300 */
[----:B---3--:R-:W-:Y:S01]  /*0920*/  ISETP.EQ.U32.AND P1, PT, R6, RZ, PT ;  /* 0x000000ff0600720c */ /* 0x008fe20003f22070 */
[----:B------:R-:W-:Y:S01]  /*0930*/  HFMA2 R6, -RZ, RZ, 0, 0 ;  /* 0x00000000ff067431 */ /* 0x000fe200000001ff */
[----:B------:R-:W3:Y:S02]  /*0940*/  LDCU UR5, c[0x0][0x3b0] ;  /* 0x00007600ff0577ac */ /* 0x000ee40008000800 */
[----:B------:R-:W-:-:S04]  /*0950*/  ISETP.EQ.OR.EX P0, PT, R7, RZ, !P0, P1 ;  /* 0x000000ff0700720c */ /* 0x000fc80004702710 */
[----:B-----5:R-:W-:Y:S01]  /*0960*/  ISETP.LE.OR P0, PT, R5, UR7, P0 ;  /* 0x0000000705007c0c */ /* 0x020fe20008703670 */
[----:B------:R-:W-:-:S12]  /*0970*/  IMAD.MOV.U32 R5, RZ, RZ, -0x800000 ;  /* 0xff800000ff057424 */ /* 0x000fd800078e00ff */
[----:B--2---:R-:W2:Y:S01]  /*0980*/  @!P0 LDC.64 R8, c[0x0][0x3c0] ;  /* 0x0000f000ff088b82 */ /* 0x004ea20000000a00 */
[----:B------:R-:W-:-:S07]  /*0990*/  @!P0 IADD3 R7, PT, PT, R2, UR6, RZ ;  /* 0x0000000602078c10 */ /* 0x000fce000fffe0ff */
[----:B------:R-:W4:Y:S01]  /*09a0*/  @!P0 LDC.64 R14, c[0x0][0x3b8] ;  /* 0x0000ee00ff0e8b82 */ /* 0x000f220000000a00 */
[----:B--2---:R-:W-:-:S05]  /*09b0*/  @!P0 IMAD.WIDE R8, R7, 0x4, R8 ;  /* 0x0000000407088825 */ /* 0x004fca00078e0208 */
[----:B0-----:R-:W2:Y:S01]  /*09c0*/  @!P0 LDG.E R5, desc[UR10][R8.64] ;  /* 0x0000000a08058981 */ /* 0x001ea2000c1e1900 */
[----:B----4-:R-:W-:-:S05]  /*09d0*/  @!P0 IMAD.WIDE R14, R7, 0x4, R14 ;  /* 0x00000004070e8825 */ /* 0x010fca00078e020e */
[----:B------:R-:W4:Y:S01]  /*09e0*/  @!P0 LDG.E R6, desc[UR10][R14.64] ;  /* 0x0000000a0e068981 */ /* 0x000f22000c1e1900 */
[----:B-1----:R-:W-:Y:S02]  /*09f0*/  ISETP.GE.AND P0, PT, R23, UR4, PT ;  /* 0x0000000417007c0c */ /* 0x002fe4000bf06270 */
[----:B---3--:R-:W-:Y:S02]  /*0a00*/  MOV R7, UR5 ;  /* 0x0000000500077c02 */ /* 0x008fe40008000f00 */
[----:B--2---:R-:W-:Y:S01]  /*0a10*/  MOV R12, R5 ;  /* 0x00000005000c7202 */ /* 0x004fe20000000f00 */
[----:B----4-:R-:W-:-:S08]  /*0a20*/  IMAD.MOV.U32 R11, RZ, RZ, R6 ;  /* 0x000000ffff0b7224 */ /* 0x010fd000078e0006 */
[----:B------:R-:W-:Y:S05]  /*0a30*/  @P0 BRA `(.L_x_6) ;  /* 0x0000003400580947 */ /* 0x000fea0003800000 */
[----:B------:R-:W0:Y:S01]  /*0a40*/  S2R R12, SR_CgaCtaId ;  /* 0x00000000000c7919 */ /* 0x000e220000008800 */
[-C--:B------:R-:W-:Y:S01]  /*0a50*/  IMAD R23, R23, R7.reuse, R0 ;  /* 0x0000000717177224 */ /* 0x080fe200078e0200 */
[----:B------:R-:W-:Y:S01]  /*0a60*/  MOV R9, 0x400 ;  /* 0x0000040000097802 */ /* 0x000fe20000000f00 */
[----:B------:R-:W-:Y:S01]  /*0a70*/  IMAD R8, R3, R7, RZ ;  /* 0x0000000703087224 */ /* 0x000fe200078e02ff */
[----:B------:R-:W-:Y:S05]  /*0a80*/  WARPSYNC.ALL ;  /* 0x0000000000007948 */ /* 0x000fea0003800000 */
[----:B------:R-:W-:Y:S01]  /*0a90*/  BAR.SYNC.DEFER_BLOCKING 0x0 ;  /* 0x0000000000007b1d */ /* 0x000fe20000010000 */
[----:B------:R-:W-:-:S05]  /*0aa0*/  ISETP.GE.AND P0, PT, R23, UR8, PT ;  /* 0x0000000817007c0c */ /* 0x000fca000bf06270 */
[----:B------:R-:W-:Y:S01]  /*0ab0*/  BSSY.RECONVERGENT B0, `(.L_x_7) ;  /* 0x00000ba000007945 */ /* 0x000fe20003800200 */
[----:B0-----:R-:W-:-:S04]  /*0ac0*/  LEA R9, R12, R9, 0x18 ;  /* 0x000000090c097211 */ /* 0x001fc800078ec0ff */
[----:B------:R-:W-:-:S04]  /*0ad0*/  LEA R11, R8, R9, 0x2 ;  /* 0x00000009080b7211 */ /* 0x000fc800078e10ff */
[----:B------:R-:W-:Y:S01]  /*0ae0*/  LEA R21, R8, R11, 0x2 ;  /* 0x0000000b08157211 */ /* 0x000fe200078e10ff */
[----:B------:R-:W-:Y:S06]  /*0af0*/  @!P0 BRA `(.L_x_8) ;  /* 0x00000004000c8947 */ /* 0x000fec0003800000 */
[----:B------:R-:W-:Y:S05]  /*0b00*/  @!P2 BRA `(.L_x_9) ;  /* 0x0000000800d0a947 */ /* 0x000fea0003800000 */
[----:B------:R-:W-:Y:S01]  /*0b10*/  ISETP.GE.U32.AND P0, PT, R10, 0x7, PT ;  /* 0x000000070a00780c */ /* 0x000fe20003f06070 */
[----:B------:R-:W-:Y:S01]  /*0b20*/  HFMA2 R10, -RZ, RZ, 0, 0 ;  /* 0x00000000ff0a7431 */ /* 0x000fe200000001ff */
[----:B------:R-:W-:-:S04]  /*0b30*/  LOP3.LUT R14, R3, 0x7, RZ, 0xc0, !PT ;  /* 0x00000007030e7812 */ /* 0x000fc800078ec0ff */
[----:B------:R-:W-:-:S07]  /*0b40*/  ISETP.NE.AND P1, PT, R14, RZ, PT ;  /* 0x000000ff0e00720c */ /* 0x000fce0003f25270 */
[----:B------:R-:W-:Y:S06]  /*0b50*/  @!P0 BRA `(.L_x_10) ;  /* 0x0000000000608947 */ /* 0x000fec0003800000 */
[----:B------:R-:W-:Y:S01]  /*0b60*/  LOP3.LUT R10, R3, 0x7ffffff8, RZ, 0xc0, !PT ;  /* 0x7ffffff8030a7812 */ /* 0x000fe200078ec0ff */
[----:B------:R-:W-:-:S06]  /*0b70*/  UMOV UR4, URZ ;  /* 0x000000ff00047c82 */ /* 0x000fcc0008000000 */
.L_x_11:
[----:B0-----:R-:W-:Y:S01]  /*0b80*/  IMAD R12, R0, R3, UR4 ;  /* 0x00000004000c7e24 */ /* 0x001fe2000f8e0203 */
[----:B------:R-:W-:-:S03]  /*0b90*/  UIADD3 UR4, UPT, UPT, UR4, 0x8, URZ ;  /* 0x0000000804047890 */ /* 0x000fc6000fffe0ff */
[C---:B------:R-:W-:Y:S01]  /*0ba0*/  IMAD R13, R12.reuse, 0x4, R11 ;  /* 0x000000040c0d7824 */ /* 0x040fe200078e020b */
[----:B------:R-:W-:Y:S02]  /*0bb0*/  LEA R12, R12, R21, 0x2 ;  /* 0x000000150c0c7211 */ /* 0x000fe400078e10ff */
[----:B------:R-:W-:Y:S02]  /*0bc0*/  ISETP.NE.AND P0, PT, R10, UR4, PT ;  /* 0x000000040a007c0c */ /* 0x000fe4000bf05270 */
[----:B------:R0:W-:Y:S04]  /*0bd0*/  STS [R13], RZ ;  /* 0x000000ff0d007388 */ /* 0x0001e80000000800 */
[----:B------:R0:W-:Y:S04]  /*0be0*/  STS [R12], RZ ;  /* 0x000000ff0c007388 */ /* 0x0001e80000000800 */
[----:B------:R0:W-:Y:S04]  /*0bf0*/  STS [R13+0x4], RZ ;  /* 0x000004ff0d007388 */ /* 0x0001e80000000800 */
        /* <DEDUP_REMOVED lines=12> */
[----:B------:R0:W-:Y:S01]  /*0cc0*/  STS [R12+0x1c], RZ ;  /* 0x00001cff0c007388 */ /* 0x0001e20000000800 */
[----:B------:R-:W-:Y:S05]  /*0cd0*/  @P0 BRA `(.L_x_11) ;  /* 0xfffffffc00a80947 */ /* 0x000fea000383ffff */
.L_x_10:
[----:B------:R-:W-:Y:S05]  /*0ce0*/  @!P1 BRA `(.L_x_9) ;  /* 0x0000000800589947 */ /* 0x000fea0003800000 */
[----:B------:R-:W-:Y:S02]  /*0cf0*/  ISETP.GE.U32.AND P0, PT, R14, 0x4, PT ;  /* 0x000000040e00780c */ /* 0x000fe40003f06070 */
[----:B------:R-:W-:-:S04]  /*0d00*/  LOP3.LUT R15, R3, 0x3, RZ, 0xc0, !PT ;  /* 0x00000003030f7812 */ /* 0x000fc800078ec0ff */
[----:B------:R-:W-:-:S07]  /*0d10*/  ISETP.NE.AND P1, PT, R15, RZ, PT ;  /* 0x000000ff0f00720c */ /* 0x000fce0003f25270 */
[----:B------:R-:W-:Y:S06]  /*0d20*/  @!P0 BRA `(.L_x_12) ;  /* 0x0000000000308947 */ /* 0x000fec0003800000 */
[----:B0-----:R-:W-:Y:S02]  /*0d30*/  IMAD R12, R0, R3, R10 ;  /* 0x00000003000c7224 */ /* 0x001fe400078e020a */
[----:B------:R-:W-:-:S03]  /*0d40*/  VIADD R10, R10, 0x4 ;  /* 0x000000040a0a7836 */ /* 0x000fc60000000000 */
[C---:B------:R-:W-:Y:S02]  /*0d50*/  LEA R13, R12.reuse, R11, 0x2 ;  /* 0x0000000b0c0d7211 */ /* 0x040fe400078e10ff */
[----:B------:R-:W-:-:S03]  /*0d60*/  LEA R12, R12, R21, 0x2 ;  /* 0x000000150c0c7211 */ /* 0x000fc600078e10ff */
[----:B------:R1:W-:Y:S04]  /*0d70*/  STS [R13], RZ ;  /* 0x000000ff0d007388 */ /* 0x0003e80000000800 */
[----:B------:R1:W-:Y:S04]  /*0d80*/  STS [R12], RZ ;  /* 0x000000ff0c007388 */ /* 0x0003e80000000800 */
[----:B------:R1:W-:Y:S04]  /*0d90*/  STS [R13+0x4], RZ ;  /* 0x000004ff0d007388 */ /* 0x0003e80000000800 */
[----:B------:R1:W-:Y:S04]  /*0da0*/  STS [R12+0x4], RZ ;  /* 0x000004ff0c007388 */ /* 0x0003e80000000800 */
[----:B------:R1:W-:Y:S04]  /*0db0*/  STS [R13+0x8], RZ ;  /* 0x000008ff0d007388 */ /* 0x0003e80000000800 */
[----:B------:R1:W-:Y:S04]  /*0dc0*/  STS [R12+0x8], RZ ;  /* 0x000008ff0c007388 */ /* 0x0003e80000000800 */
[----:B------:R1:W-:Y:S04]  /*0dd0*/  STS [R13+0xc], RZ ;  /* 0x00000cff0d007388 */ /* 0x0003e80000000800 */
[----:B------:R1:W-:Y:S02]  /*0de0*/  STS [R12+0xc], RZ ;  /* 0x00000cff0c007388 */ /* 0x0003e40000000800 */
.L_x_12:
[----:B------:R-:W-:Y:S05]  /*0df0*/  @!P1 BRA `(.L_x_9) ;  /* 0x0000000800149947 */ /* 0x000fea0003800000 */
[----:B------:R-:W-:Y:S02]  /*0e00*/  ISETP.NE.AND P0, PT, R15, 0x1, PT ;  /* 0x000000010f00780c */ /* 0x000fe40003f05270 */
[----:B01----:R-:W-:-:S04]  /*0e10*/  LOP3.LUT R12, R3, 0x1, RZ, 0xc0, !PT ;  /* 0x00000001030c7812 */ /* 0x003fc800078ec0ff */
[----:B------:R-:W-:-:S07]  /*0e20*/  ISETP.NE.U32.AND P1, PT, R12, 0x1, PT ;  /* 0x000000010c00780c */ /* 0x000fce0003f25070 */
[----:B------:R-:W-:Y:S06]  /*0e30*/  @!P0 BRA `(.L_x_13) ;  /* 0x0000000000208947 */ /* 0x000fec0003800000 */
[----:B------:R-:W-:Y:S01]  /*0e40*/  IMAD R12, R0, R3, R10 ;  /* 0x00000003000c7224 */ /* 0x000fe200078e020a */
[----:B------:R-:W-:-:S04]  /*0e50*/  IADD3 R10, PT, PT, R10, 0x2, RZ ;  /* 0x000000020a0a7810 */ /* 0x000fc80007ffe0ff */
[C---:B------:R-:W-:Y:S02]  /*0e60*/  LEA R13, R12.reuse, R11, 0x2 ;  /* 0x0000000b0c0d7211 */ /* 0x040fe400078e10ff */
[----:B------:R-:W-:-:S03]  /*0e70*/  LEA R12, R12, R21, 0x2 ;  /* 0x000000150c0c7211 */ /* 0x000fc600078e10ff */
[----:B------:R0:W-:Y:S04]  /*0e80*/  STS [R13], RZ ;  /* 0x000000ff0d007388 */ /* 0x0001e80000000800 */
[----:B------:R0:W-:Y:S04]  /*0e90*/  STS [R12], RZ ;  /* 0x000000ff0c007388 */ /* 0x0001e80000000800 */
[----:B------:R0:W-:Y:S04]  /*0ea0*/  STS [R13+0x4], RZ ;  /* 0x000004ff0d007388 */ /* 0x0001e80000000800 */
[----:B------:R0:W-:Y:S02]  /*0eb0*/  STS [R12+0x4], RZ ;  /* 0x000004ff0c007388 */ /* 0x0001e40000000800 */
.L_x_13:
[----:B------:R-:W-:Y:S05]  /*0ec0*/  @P1 BRA `(.L_x_9) ;  /* 0x0000000400e01947 */ /* 0x000fea0003800000 */
[----:B------:R-:W-:-:S04]  /*0ed0*/  IMAD R10, R0, R3, R10 ;  /* 0x00000003000a7224 */ /* 0x000fc800078e020a */
[C---:B0-----:R-:W-:Y:S01]  /*0ee0*/  IMAD R12, R10.reuse, 0x4, R11 ;  /* 0x000000040a0c7824 */ /* 0x041fe200078e020b */
[----:B------:R-:W-:-:S04]  /*0ef0*/  LEA R10, R10, R21, 0x2 ;  /* 0x000000150a0a7211 */ /* 0x000fc800078e10ff */
[----:B------:R2:W-:Y:S04]  /*0f00*/  STS [R12], RZ ;  /* 0x000000ff0c007388 */ /* 0x0005e80000000800 */
[----:B------:R2:W-:Y:S01]  /*0f10*/  STS [R10], RZ ;  /* 0x000000ff0a007388 */ /* 0x0005e20000000800 */
[----:B------:R-:W-:Y:S05]  /*0f20*/  BRA `(.L_x_9) ;  /* 0x0000000400c87947 */ /* 0x000fea0003800000 */
.L_x_8:
[----:B------:R-:W-:Y:S05]  /*0f30*/  @!P2 BRA `(.L_x_9) ;  /* 0x0000000400c4a947 */ /* 0x000fea0003800000 */
[----:B------:R-:W-:Y:S01]  /*0f40*/  ISETP.GE.U32.AND P0, PT, R10, 0x7, PT ;  /* 0x000000070a00780c */ /* 0x000fe20003f06070 */
[----:B------:R-:W-:Y:S01]  /*0f50*/  IMAD R23, R23, R3, R4 ;  /* 0x0000000317177224 */ /* 0x000fe200078e0204 */
[----:B------:R-:W-:-:S11]  /*0f60*/  MOV R10, RZ ;  /* 0x000000ff000a7202 */ /* 0x000fd60000000f00 */
[----:B------:R-:W-:Y:S05]  /*0f70*/  @!P0 BRA `(.L_x_14) ;  /* 0x0000000000b88947 */ /* 0x000fea0003800000 */
[----:B------:R-:W-:-:S05]  /*0f80*/  UMOV UR4, URZ ;  /* 0x000000ff00047c82 */ /* 0x000fca0008000000 */
.L_x_15:
[----:B-1----:R-:W0:Y:S01]  /*0f90*/  LDC.64 R12, c[0x0][0x388] ;  /* 0x0000e200ff0c7b82 */ /* 0x002e220000000a00 */
[----:B------:R-:W-:-:S07]  /*0fa0*/  IADD3 R17, PT, PT, R23, UR4, RZ ;  /* 0x0000000417117c10 */ /* 0x000fce000fffe0ff */
[----:B------:R-:W1:Y:S01]  /*0fb0*/  LDC.64 R14, c[0x0][0x390] ;  /* 0x0000e400ff0e7b82 */ /* 0x000e620000000a00 */
[----:B0-----:R-:W-:-:S05]  /*0fc0*/  IMAD.WIDE R12, R17, 0x4, R12 ;  /* 0x00000004110c7825 */ /* 0x001fca00078e020c */
[----:B------:R-:W2:Y:S01]  /*0fd0*/  LDG.E R22, desc[UR10][R12.64] ;  /* 0x0000000a0c167981 */ /* 0x000ea2000c1e1900 */
[----:B-1----:R-:W-:-:S03]  /*0fe0*/  IMAD.WIDE R14, R17, 0x4, R14 ;  /* 0x00000004110e7825 */ /* 0x002fc600078e020e */
[----:B------:R-:W3:Y:S04]  /*0ff0*/  LDG.E R26, desc[UR10][R12.64+0x4] ;  /* 0x0000040a0c1a7981 */ /* 0x000ee8000c1e1900 */
[----:B------:R-:W4:Y:S04]  /*1000*/  LDG.E R24, desc[UR10][R14.64] ;  /* 0x0000000a0e187981 */ /* 0x000f28000c1e1900 */
[----:B------:R-:W5:Y:S01]  /*1010*/  LDG.E R16, desc[UR10][R14.64+0x4] ;  /* 0x0000040a0e107981 */ /* 0x000f62000c1e1900 */
[----:B------:R-:W-:-:S03]  /*1020*/  IMAD R18, R0, R3, UR4 ;  /* 0x0000000400127e24 */ /* 0x000fc6000f8e0203 */
[----:B------:R-:W5:Y:S01]  /*1030*/  LDG.E R17, desc[UR10][R12.64+0x8] ;  /* 0x0000080a0c117981 */ /* 0x000f62000c1e1900 */
[C---:B------:R-:W-:Y:S01]  /*1040*/  IMAD R10, R18.reuse, 0x4, R11 ;  /* 0x00000004120a7824 */ /* 0x040fe200078e020b */
[----:B------:R-:W-:Y:S02]  /*1050*/  LEA R19, R18, R21, 0x2 ;  /* 0x0000001512137211 */ /* 0x000fe400078e10ff */
[----:B------:R-:W5:Y:S04]  /*1060*/  LDG.E R28, desc[UR10][R14.64+0x8] ;  /* 0x0000080a0e1c7981 */ /* 0x000f68000c1e1900 */
[----:B------:R-:W5:Y:S04]  /*1070*/  LDG.E R27, desc[UR10][R12.64+0xc] ;  /* 0x00000c0a0c1b7981 */ /* 0x000f68000c1e1900 */
[----:B------:R-:W5:Y:S04]  /*1080*/  LDG.E R18, desc[UR10][R12.64+0x10] ;  /* 0x0000100a0c127981 */ /* 0x000f68000c1e1900 */
[----:B------:R-:W5:Y:S04]  /*1090*/  LDG.E R29, desc[UR10][R12.64+0x14] ;  /* 0x0000140a0c1d7981 */ /* 0x000f68000c1e1900 */
[----:B------:R-:W5:Y:S04]  /*10a0*/  LDG.E R25, desc[UR10][R12.64+0x18] ;  /* 0x0000180a0c197981 */ /* 0x000f68000c1e1900 */
[----:B------:R0:W5:Y:S04]  /*10b0*/  LDG.E R20, desc[UR10][R12.64+0x1c] ;  /* 0x00001c0a0c147981 */ /* 0x000168000c1e1900 */
[----:B------:R-:W5:Y:S04]  /*10c0*/  LDG.E R12, desc[UR10][R14.64+0x1c] ;  /* 0x00001c0a0e0c7981 */ /* 0x000f68000c1e1900 */
[----:B--2---:R1:W-:Y:S04]  /*10d0*/  STS [R10], R22 ;  /* 0x000000160a007388 */ /* 0x0043e80000000800 */
[----:B----4-:R2:W-:Y:S04]  /*10e0*/  STS [R19], R24 ;  /* 0x0000001813007388 */ /* 0x0105e80000000800 */
[----:B---3--:R3:W-:Y:S04]  /*10f0*/  STS [R10+0x4], R26 ;  /* 0x0000041a0a007388 */ /* 0x0087e80000000800 */
[----:B-1----:R-:W4:Y:S04]  /*1100*/  LDG.E R22, desc[UR10][R14.64+0xc] ;  /* 0x00000c0a0e167981 */ /* 0x002f28000c1e1900 */
[----:B-----5:R1:W-:Y:S04]  /*1110*/  STS [R19+0x4], R16 ;  /* 0x0000041013007388 */ /* 0x0203e80000000800 */
[----:B--2---:R-:W2:Y:S04]  /*1120*/  LDG.E R24, desc[UR10][R14.64+0x14] ;  /* 0x0000140a0e187981 */ /* 0x004ea8000c1e1900 */
[----:B---3--:R-:W3:Y:S04]  /*1130*/  LDG.E R26, desc[UR10][R14.64+0x18] ;  /* 0x0000180a0e1a7981 */ /* 0x008ee8000c1e1900 */
[----:B-1----:R-:W5:Y:S04]  /*1140*/  LDG.E R16, desc[UR10][R14.64+0x10] ;  /* 0x0000100a0e107981 */ /* 0x002f68000c1e1900 */
[----:B------:R1:W-:Y:S04]  /*1150*/  STS [R10+0x8], R17 ;  /* 0x000008110a007388 */ /* 0x0003e80000000800 */
[----:B------:R1:W-:Y:S04]  /*1160*/  STS [R19+0x8], R28 ;  /* 0x0000081c13007388 */ /* 0x0003e80000000800 */
[----:B------:R1:W-:Y:S01]  /*1170*/  STS [R10+0xc], R27 ;  /* 0x00000c1b0a007388 */ /* 0x0003e20000000800 */
[----:B------:R-:W-:Y:S01]  /*1180*/  UIADD3 UR4, UPT, UPT, UR4, 0x8, URZ ;  /* 0x0000000804047890 */ /* 0x000fe2000fffe0ff */
[----:B0-----:R-:W-:-:S05]  /*1190*/  LOP3.LUT R13, R3, 0x7ffffff8, RZ, 0xc0, !PT ;  /* 0x7ffffff8030d7812 */ /* 0x001fca00078ec0ff */
[----:B------:R-:W-:Y:S01]  /*11a0*/  ISETP.NE.AND P0, PT, R13, UR4, PT ;  /* 0x000000040d007c0c */ /* 0x000fe2000bf05270 */
[----:B----4-:R1:W-:Y:S04]  /*11b0*/  STS [R19+0xc], R22 ;  /* 0x00000c1613007388 */ /* 0x0103e80000000800 */
[----:B------:R1:W-:Y:S04]  /*11c0*/  STS [R10+0x10], R18 ;  /* 0x000010120a007388 */ /* 0x0003e80000000800 */
[----:B-----5:R1:W-:Y:S04]  /*11d0*/  STS [R19+0x10], R16 ;  /* 0x0000101013007388 */ /* 0x0203e80000000800 */
[----:B------:R1:W-:Y:S04]  /*11e0*/  STS [R10+0x14], R29 ;  /* 0x0000141d0a007388 */ /* 0x0003e80000000800 */
[----:B--2---:R1:W-:Y:S04]  /*11f0*/  STS [R19+0x14], R24 ;  /* 0x0000141813007388 */ /* 0x0043e80000000800 */
[----:B------:R1:W-:Y:S04]  /*1200*/  STS [R10+0x18], R25 ;  /* 0x000018190a007388 */ /* 0x0003e80000000800 */
[----:B---3--:R1:W-:Y:S04]  /*1210*/  STS [R19+0x18], R26 ;  /* 0x0000181a13007388 */ /* 0x0083e80000000800 */
[----:B------:R1:W-:Y:S04]  /*1220*/  STS [R10+0x1c], R20 ;  /* 0x00001c140a007388 */ /* 0x0003e80000000800 */
[----:B------:R1:W-:Y:S01]  /*1230*/  STS [R19+0x1c], R12 ;  /* 0x00001c0c13007388 */ /* 0x0003e20000000800 */
[----:B------:R-:W-:Y:S05]  /*1240*/  @P0 BRA `(.L_x_15) ;  /* 0xfffffffc00500947 */ /* 0x000fea000383ffff */
[----:B-1----:R-:W-:-:S07]  /*1250*/  MOV R10, R13 ;  /* 0x0000000d000a7202 */ /* 0x002fce0000000f00 */
.L_x_14:
[----:B------:R-:W-:-:S13]  /*1260*/  LOP3.LUT P0, R12, R3, 0x7, RZ, 0xc0, !PT ;  /* 0x00000007030c7812 */ /* 0x000fda000780c0ff */
[----:B------:R-:W-:Y:S05]  /*1270*/  @!P0 BRA `(.L_x_9) ;  /* 0x0000000000f48947 */ /* 0x000fea0003800000 */
[----:B------:R-:W-:Y:S02]  /*1280*/  ISETP.GE.U32.AND P0, PT, R12, 0x4, PT ;  /* 0x000000040c00780c */ /* 0x000fe40003f06070 */
[----:B------:R-:W-:-:S11]  /*1290*/  LOP3.LUT P1, R22, R3, 0x3, RZ, 0xc0, !PT ;  /* 0x0000000303167812 */ /* 0x000fd6000782c0ff */
[----:B------:R-:W-:Y:S05]  /*12a0*/  @!P0 BRA `(.L_x_16) ;  /* 0x0000000000648947 */ /* 0x000fea0003800000 */
[----:B------:R-:W0:Y:S01]  /*12b0*/  LDC.64 R12, c[0x0][0x388] ;  /* 0x0000e200ff0c7b82 */ /* 0x000e220000000a00 */
[----:B------:R-:W-:-:S07]  /*12c0*/  IADD3 R17, PT, PT, R23, R10, RZ ;  /* 0x0000000a17117210 */ /* 0x000fce0007ffe0ff */
[----:B------:R-:W1:Y:S01]  /*12d0*/  LDC.64 R14, c[0x0][0x390] ;  /* 0x0000e400ff0e7b82 */ /* 0x000e620000000a00 */
[----:B0-----:R-:W-:-:S05]  /*12e0*/  IMAD.WIDE R12, R17, 0x4, R12 ;  /* 0x00000004110c7825 */ /* 0x001fca00078e020c */
[----:B------:R-:W2:Y:S01]  /*12f0*/  LDG.E R16, desc[UR10][R12.64] ;  /* 0x0000000a0c107981 */ /* 0x000ea2000c1e1900 */
[----:B-1----:R-:W-:-:S03]  /*1300*/  IMAD.WIDE R14, R17, 0x4, R14 ;  /* 0x00000004110e7825 */ /* 0x002fc600078e020e */
[----:B------:R-:W3:Y:S04]  /*1310*/  LDG.E R20, desc[UR10][R12.64+0x4] ;  /* 0x0000040a0c147981 */ /* 0x000ee8000c1e1900 */
[----:B------:R-:W4:Y:S04]  /*1320*/  LDG.E R19, desc[UR10][R14.64] ;  /* 0x0000000a0e137981 */ /* 0x000f28000c1e1900 */
[----:B------:R-:W5:Y:S04]  /*1330*/  LDG.E R25, desc[UR10][R14.64+0x4] ;  /* 0x0000040a0e197981 */ /* 0x000f68000c1e1900 */
[----:B------:R-:W5:Y:S04]  /*1340*/  LDG.E R24, desc[UR10][R12.64+0x8] ;  /* 0x0000080a0c187981 */ /* 0x000f68000c1e1900 */
[----:B------:R-:W5:Y:S04]  /*1350*/  LDG.E R27, desc[UR10][R14.64+0x8] ;  /* 0x0000080a0e1b7981 */ /* 0x000f68000c1e1900 */
[----:B------:R-:W5:Y:S04]  /*1360*/  LDG.E R26, desc[UR10][R12.64+0xc] ;  /* 0x00000c0a0c1a7981 */ /* 0x000f68000c1e1900 */
[----:B------:R-:W5:Y:S01]  /*1370*/  LDG.E R29, desc[UR10][R14.64+0xc] ;  /* 0x00000c0a0e1d7981 */ /* 0x000f62000c1e1900 */
[----:B------:R-:W-:-:S04]  /*1380*/  IMAD R18, R0, R3, R10 ;  /* 0x0000000300127224 */ /* 0x000fc800078e020a */
[C---:B------:R-:W-:Y:S01]  /*1390*/  IMAD R17, R18.reuse, 0x4, R11 ;  /* 0x0000000412117824 */ /* 0x040fe200078e020b */
[----:B------:R-:W-:Y:S02]  /*13a0*/  LEA R18, R18, R21, 0x2 ;  /* 0x0000001512127211 */ /* 0x000fe400078e10ff */
[----:B------:R-:W-:Y:S02]  /*13b0*/  IADD3 R10, PT, PT, R10, 0x4, RZ ;  /* 0x000000040a0a7810 */ /* 0x000fe40007ffe0ff */
[----:B--2---:R0:W-:Y:S04]  /*13c0*/  STS [R17], R16 ;  /* 0x0000001011007388 */ /* 0x0041e80000000800 */
[----:B----4-:R0:W-:Y:S04]  /*13d0*/  STS [R18], R19 ;  /* 0x0000001312007388 */ /* 0x0101e80000000800 */
[----:B---3--:R0:W-:Y:S04]  /*13e0*/  STS [R17+0x4], R20 ;  /* 0x0000041411007388 */ /* 0x0081e80000000800 */
[----:B-----5:R0:W-:Y:S04]  /*13f0*/  STS [R18+0x4], R25 ;  /* 0x0000041912007388 */ /* 0x0201e80000000800 */
[----:B------:R0:W-:Y:S04]  /*1400*/  STS [R17+0x8], R24 ;  /* 0x0000081811007388 */ /* 0x0001e80000000800 */
[----:B------:R0:W-:Y:S04]  /*1410*/  STS [R18+0x8], R27 ;  /* 0x0000081b12007388 */ /* 0x0001e80000000800 */
[----:B------:R0:W-:Y:S04]  /*1420*/  STS [R17+0xc], R26 ;  /* 0x00000c1a11007388 */ /* 0x0001e80000000800 */
[----:B------:R0:W-:Y:S02]  /*1430*/  STS [R18+0xc], R29 ;  /* 0x00000c1d12007388 */ /* 0x0001e40000000800 */
.L_x_16:
[----:B------:R-:W-:Y:S05]  /*1440*/  @!P1 BRA `(.L_x_9) ;  /* 0x0000000000809947 */ /* 0x000fea0003800000 */
[----:B------:R-:W-:Y:S02]  /*1450*/  LOP3.LUT R12, R3, 0x1, RZ, 0xc0, !PT ;  /* 0x00000001030c7812 */ /* 0x000fe400078ec0ff */
[----:B------:R-:W-:Y:S02]  /*1460*/  ISETP.NE.AND P0, PT, R22, 0x1, PT ;  /* 0x000000011600780c */ /* 0x000fe40003f05270 */
[----:B------:R-:W-:-:S11]  /*1470*/  ISETP.NE.U32.AND P1, PT, R12, 0x1, PT ;  /* 0x000000010c00780c */ /* 0x000fd60003f25070 */
[----:B0-----:R-:W0:Y:S01]  /*1480*/  @P0 LDC.64 R16, c[0x0][0x388] ;  /* 0x0000e200ff100b82 */ /* 0x001e220000000a00 */
[----:B------:R-:W-:Y:S01]  /*1490*/  @P0 IADD3 R25, PT, PT, R23, R10, RZ ;  /* 0x0000000a17190210 */ /* 0x000fe20007ffe0ff */
[----:B------:R-:W-:Y:S02]  /*14a0*/  @P0 IMAD R20, R0, R3, R10 ;  /* 0x0000000300140224 */ /* 0x000fe400078e020a */
[----:B------:R-:W-:-:S04]  /*14b0*/  @P0 VIADD R10, R10, 0x2 ;  /* 0x000000020a0a0836 */ /* 0x000fc80000000000 */
[----:B------:R-:W1:Y:S01]  /*14c0*/  @P0 LDC.64 R18, c[0x0][0x390] ;  /* 0x0000e400ff120b82 */ /* 0x000e620000000a00 */
[----:B------:R-:W-:-:S07]  /*14d0*/  @!P1 IADD3 R23, PT, PT, R23, R10, RZ ;  /* 0x0000000a17179210 */ /* 0x000fce0007ffe0ff */
[----:B------:R-:W2:Y:S08]  /*14e0*/  @!P1 LDC.64 R12, c[0x0][0x388] ;  /* 0x0000e200ff0c9b82 */ /* 0x000eb00000000a00 */
[----:B------:R-:W3:Y:S01]  /*14f0*/  @!P1 LDC.64 R14, c[0x0][0x390] ;  /* 0x0000e400ff0e9b82 */ /* 0x000ee20000000a00 */
[----:B0-----:R-:W-:-:S05]  /*1500*/  @P0 IMAD.WIDE R16, R25, 0x4, R16 ;  /* 0x0000000419100825 */ /* 0x001fca00078e0210 */
[----:B------:R-:W4:Y:S01]  /*1510*/  @P0 LDG.E R22, desc[UR10][R16.64] ;  /* 0x0000000a10160981 */ /* 0x000f22000c1e1900 */
[----:B-1----:R-:W-:-:S03]  /*1520*/  @P0 IMAD.WIDE R18, R25, 0x4, R18 ;  /* 0x0000000419120825 */ /* 0x002fc600078e0212 */
[----:B------:R-:W5:Y:S04]  /*1530*/  @P0 LDG.E R24, desc[UR10][R16.64+0x4] ;  /* 0x0000040a10180981 */ /* 0x000f68000c1e1900 */
[----:B------:R-:W5:Y:S01]  /*1540*/  @P0 LDG.E R26, desc[UR10][R18.64+0x4] ;  /* 0x0000040a121a0981 */ /* 0x000f62000c1e1900 */
[----:B--2---:R-:W-:-:S06]  /*1550*/  @!P1 IMAD.WIDE R12, R23, 0x4, R12 ;  /* 0x00000004170c9825 */ /* 0x004fcc00078e020c */
[----:B------:R-:W2:Y:S01]  /*1560*/  @!P1 LDG.E R12, desc[UR10][R12.64] ;  /* 0x0000000a0c0c9981 */ /* 0x000ea2000c1e1900 */
[----:B---3--:R-:W-:-:S03]  /*1570*/  @!P1 IMAD.WIDE R14, R23, 0x4, R14 ;  /* 0x00000004170e9825 */ /* 0x008fc600078e020e */
[----:B------:R-:W3:Y:S04]  /*1580*/  @P0 LDG.E R23, desc[UR10][R18.64] ;  /* 0x0000000a12170981 */ /* 0x000ee8000c1e1900 */
[----:B------:R-:W2:Y:S01]  /*1590*/  @!P1 LDG.E R14, desc[UR10][R14.64] ;  /* 0x0000000a0e0e9981 */ /* 0x000ea2000c1e1900 */
[----:B------:R-:W-:Y:S01]  /*15a0*/  @P0 LEA R29, R20, R11, 0x2 ;  /* 0x0000000b141d0211 */ /* 0x000fe200078e10ff */
[----:B------:R-:W-:Y:S01]  /*15b0*/  @!P1 IMAD R10, R0, R3, R10 ;  /* 0x00000003000a9224 */ /* 0x000fe200078e020a */
[----:B------:R-:W-:-:S03]  /*15c0*/  @P0 LEA R20, R20, R21, 0x2 ;  /* 0x0000001514140211 */ /* 0x000fc600078e10ff */
[C---:B------:R-:W-:Y:S01]  /*15d0*/  @!P1 IMAD R25, R10.reuse, 0x4, R11 ;  /* 0x000000040a199824 */ /* 0x040fe200078e020b */
[----:B------:R-:W-:Y:S01]  /*15e0*/  @!P1 LEA R27, R10, R21, 0x2 ;  /* 0x000000150a1b9211 */ /* 0x000fe200078e10ff */
[----:B----4-:R4:W-:Y:S04]  /*15f0*/  @P0 STS [R29], R22 ;  /* 0x000000161d000388 */ /* 0x0109e80000000800 */
[----:B---3--:R4:W-:Y:S04]  /*1600*/  @P0 STS [R20], R23 ;  /* 0x0000001714000388 */ /* 0x0089e80000000800 */
[----:B-----5:R4:W-:Y:S04]  /*1610*/  @P0 STS [R29+0x4], R24 ;  /* 0x000004181d000388 */ /* 0x0209e80000000800 */
[----:B------:R4:W-:Y:S04]  /*1620*/  @P0 STS [R20+0x4], R26 ;  /* 0x0000041a14000388 */ /* 0x0009e80000000800 */
[----:B--2---:R4:W-:Y:S04]  /*1630*/  @!P1 STS [R25], R12 ;  /* 0x0000000c19009388 */ /* 0x0049e80000000800 */
[----:B------:R4:W-:Y:S02]  /*1640*/  @!P1 STS [R27], R14 ;  /* 0x0000000e1b009388 */ /* 0x0009e40000000800 */
.L_x_9:
[----:B------:R-:W-:Y:S05]  /*1650*/  BSYNC.RECONVERGENT B0 ;  /* 0x0000000000007941 */ /* 0x000fea0003800200 */
.L_x_7:
[----:B------:R-:W-:Y:S01]  /*1660*/  BAR.SYNC.DEFER_BLOCKING 0x0 ;  /* 0x0000000000007b1d */ /* 0x000fe20000010000 */
[----:B------:R-:W-:Y:S02]  /*1670*/  ISETP.GE.AND P0, PT, R7, 0x1, PT ;  /* 0x000000010700780c */ /* 0x000fe40003f06270 */
[----:B--2---:R-:W-:Y:S02]  /*1680*/  LEA R10, R8, R21, 0x2 ;  /* 0x00000015080a7211 */ /* 0x004fe400078e10ff */
[----:B01--4-:R-:W-:-:S09]  /*1690*/  MOV R12, 0xff800000 ;  /* 0xff800000000c7802 */ /* 0x013fd20000000f00 */
[----:B------:R-:W-:Y:S05]  /*16a0*/  @!P0 BRA `(.L_x_17) ;  /* 0x0000000800808947 */ /* 0x000fea0003800000 */
[----:B------:R-:W-:Y:S05]  /*16b0*/  @!P2 BRA `(.L_x_18) ;  /* 0x000000040098a947 */ /* 0x000fea0003800000 */
[----:B------:R-:W-:Y:S01]  /*16c0*/  LOP3.LUT R13, R3, 0x7, RZ, 0xc0, !PT ;  /* 0x00000007030d7812 */ /* 0x000fe200078ec0ff */
[----:B------:R-:W-:Y:S01]  /*16d0*/  UMOV UR4, URZ ;  /* 0x000000ff00047c82 */ /* 0x000fe20008000000 */
[----:B------:R-:W-:-:S07]  /*16e0*/  MOV R12, 0xff800000 ;  /* 0xff800000000c7802 */ /* 0x000fce0000000f00 */
.L_x_24:
[----:B------:R-:W0:Y:S01]  /*16f0*/  LDC R3, c[0x0][0x3a4] ;  /* 0x0000e900ff037b82 */ /* 0x000e220000000800 */
[----:B------:R-:W-:Y:S02]  /*1700*/  HFMA2 R26, -RZ, RZ, 0, 0 ;  /* 0x00000000ff1a7431 */ /* 0x000fe400000001ff */
[----:B0-----:R-:W-:-:S05]  /*1710*/  VIADD R7, R3, 0xffffffff ;  /* 0xffffffff03077836 */ /* 0x001fca0000000000 */
[----:B------:R-:W-:Y:S02]  /*1720*/  ISETP.GE.U32.AND P0, PT, R7, 0x7, PT ;  /* 0x000000070700780c */ /* 0x000fe40003f06070 */
[----:B------:R-:W-:-:S11]  /*1730*/  MOV R7, RZ ;  /* 0x000000ff00077202 */ /* 0x000fd60000000f00 */
[----:B------:R-:W-:Y:S05]  /*1740*/  @!P0 BRA `(.L_x_19) ;  /* 0x0000000000888947 */ /* 0x000fea0003800000 */
[----:B------:R-:W-:Y:S02]  /*1750*/  MOV R26, RZ ;  /* 0x000000ff001a7202 */ /* 0x000fe40000000f00 */
[----:B------:R-:W-:Y:S02]  /*1760*/  MOV R14, RZ ;  /* 0x000000ff000e7202 */ /* 0x000fe40000000f00 */
[----:B------:R-:W-:-:S07]  /*1770*/  LOP3.LUT R7, R3, 0x7ffffff8, RZ, 0xc0, !PT ;  /* 0x7ffffff803077812 */ /* 0x000fce00078ec0ff */
.L_x_20:
[--C-:B------:R-:W-:Y:S02]  /*1780*/  IMAD R18, R3, UR4, R14.reuse ;  /* 0x0000000403127c24 */ /* 0x100fe4000f8e020e */
[----:B------:R-:W-:Y:S01]  /*1790*/  IMAD R16, R0, R3, R14 ;  /* 0x0000000300107224 */ /* 0x000fe200078e020e */
[----:B------:R-:W-:Y:S02]  /*17a0*/  IADD3 R14, PT, PT, R14, 0x8, RZ ;  /* 0x000000080e0e7810 */ /* 0x000fe40007ffe0ff */
[----:B------:R-:W-:Y:S01]  /*17b0*/  LEA R15, R18, R11, 0x2 ;  /* 0x0000000b120f7211 */ /* 0x000fe200078e10ff */
[----:B------:R-:W-:Y:S01]  /*17c0*/  IMAD R16, R16, 0x4, R9 ;  /* 0x0000000410107824 */ /* 0x000fe200078e0209 */
[----:B------:R-:W-:-:S03]  /*17d0*/  ISETP.NE.AND P0, PT, R14, R7, PT ;  /* 0x000000070e00720c */ /* 0x000fc60003f05270 */
[----:B------:R-:W-:Y:S04]  /*17e0*/  LDS R18, [R15] ;  /* 0x000000000f127984 */ /* 0x000fe80000000800 */
[----:B------:R-:W0:Y:S04]  /*17f0*/  LDS R17, [R16] ;  /* 0x0000000010117984 */ /* 0x000e280000000800 */
[----:B------:R-:W-:Y:S04]  /*1800*/  LDS R23, [R16+0x4] ;  /* 0x0000040010177984 */ /* 0x000fe80000000800 */
[----:B------:R-:W1:Y:S04]  /*1810*/  LDS R22, [R15+0x4] ;  /* 0x000004000f167984 */ /* 0x000e680000000800 */
[----:B------:R-:W-:Y:S04]  /*1820*/  LDS R20, [R16+0x8] ;  /* 0x0000080010147984 */ /* 0x000fe80000000800 */
[----:B------:R-:W2:Y:S04]  /*1830*/  LDS R19, [R15+0x8] ;  /* 0x000008000f137984 */ /* 0x000ea80000000800 */
[----:B------:R-:W-:Y:S04]  /*1840*/  LDS R24, [R16+0x14] ;  /* 0x0000140010187984 */ /* 0x000fe80000000800 */
[----:B------:R-:W-:Y:S01]  /*1850*/  LDS R27, [R15+0x1c] ;  /* 0x00001c000f1b7984 */ /* 0x000fe20000000800 */
[----:B0-----:R-:W-:-:S03]  /*1860*/  FFMA R26, R17, R18, R26 ;  /* 0x00000012111a7223 */ /* 0x001fc6000000001a */
[----:B------:R-:W-:Y:S04]  /*1870*/  LDS R17, [R16+0xc] ;  /* 0x00000c0010117984 */ /* 0x000fe80000000800 */
[----:B------:R-:W0:Y:S01]  /*1880*/  LDS R18, [R15+0xc] ;  /* 0x00000c000f127984 */ /* 0x000e220000000800 */
[----:B-1----:R-:W-:-:S03]  /*1890*/  FFMA R25, R23, R22, R26 ;  /* 0x0000001617197223 */ /* 0x002fc6000000001a */
[----:B------:R-:W-:Y:S04]  /*18a0*/  LDS R22, [R16+0x10] ;  /* 0x0000100010167984 */ /* 0x000fe80000000800 */
[----:B------:R-:W1:Y:S01]  /*18b0*/  LDS R23, [R15+0x10] ;  /* 0x000010000f177984 */ /* 0x000e620000000800 */
[----:B--2---:R-:W-:-:S03]  /*18c0*/  FFMA R28, R20, R19, R25 ;  /* 0x00000013141c7223 */ /* 0x004fc60000000019 */
[----:B------:R-:W2:Y:S04]  /*18d0*/  LDS R25, [R15+0x14] ;  /* 0x000014000f197984 */ /* 0x000ea80000000800 */
[----:B------:R-:W-:Y:S04]  /*18e0*/  LDS R19, [R16+0x18] ;  /* 0x0000180010137984 */ /* 0x000fe80000000800 */
[----:B------:R-:W3:Y:S04]  /*18f0*/  LDS R20, [R15+0x18] ;  /* 0x000018000f147984 */ /* 0x000ee80000000800 */
[----:B------:R-:W4:Y:S01]  /*1900*/  LDS R26, [R16+0x1c] ;  /* 0x00001c00101a7984 */ /* 0x000f220000000800 */
[----:B0-----:R-:W-:-:S04]  /*1910*/  FFMA R17, R17, R18, R28 ;  /* 0x0000001211117223 */ /* 0x001fc8000000001c */
[----:B-1----:R-:W-:-:S04]  /*1920*/  FFMA R17, R22, R23, R17 ;  /* 0x0000001716117223 */ /* 0x002fc80000000011 */
[----:B--2---:R-:W-:-:S04]  /*1930*/  FFMA R24, R24, R25, R17 ;  /* 0x0000001918187223 */ /* 0x004fc80000000011 */
[----:B---3--:R-:W-:-:S04]  /*1940*/  FFMA R19, R19, R20, R24 ;  /* 0x0000001413137223 */ /* 0x008fc80000000018 */
[----:B----4-:R-:W-:Y:S01]  /*1950*/  FFMA R26, R26, R27, R19 ;  /* 0x0000001b1a1a7223 */ /* 0x010fe20000000013 */
[----:B------:R-:W-:Y:S06]  /*1960*/  @P0 BRA `(.L_x_20) ;  /* 0xfffffffc00840947 */ /* 0x000fec000383ffff */
.L_x_19:
[----:B------:R-:W-:-:S13]  /*1970*/  ISETP.NE.AND P0, PT, R13, RZ, PT ;  /* 0x000000ff0d00720c */ /* 0x000fda0003f05270 */
[----:B------:R-:W-:Y:S05]  /*1980*/  @!P0 BRA `(.L_x_21) ;  /* 0x0000000000b48947 */ /* 0x000fea0003800000 */
[----:B------:R-:W-:Y:S02]  /*1990*/  IADD3 R14, PT, PT, R13, -0x1, RZ ;  /* 0xffffffff0d0e7810 */ /* 0x000fe40007ffe0ff */
[----:B------:R-:W-:Y:S02]  /*19a0*/  LOP3.LUT P1, R23, R3, 0x3, RZ, 0xc0, !PT ;  /* 0x0000000303177812 */ /* 0x000fe4000782c0ff */
[----:B------:R-:W-:-:S13]  /*19b0*/  ISETP.GE.U32.AND P0, PT, R14, 0x3, PT ;  /* 0x000000030e00780c */ /* 0x000fda0003f06070 */
[----:B------:R-:W-:Y:S05]  /*19c0*/  @!P0 BRA `(.L_x_22) ;  /* 0x0000000000448947 */ /* 0x000fea0003800000 */
[--C-:B------:R-:W-:Y:S02]  /*19d0*/  IMAD R14, R0, R3, R7.reuse ;  /* 0x00000003000e7224 */ /* 0x100fe400078e0207 */
[----:B------:R-:W-:Y:S01]  /*19e0*/  IMAD R16, R3, UR4, R7 ;  /* 0x0000000403107c24 */ /* 0x000fe2000f8e0207 */
[----:B------:R-:W-:Y:S02]  /*19f0*/  IADD3 R7, PT, PT, R7, 0x4, RZ ;  /* 0x0000000407077810 */ /* 0x000fe40007ffe0ff */
[----:B------:R-:W-:Y:S01]  /*1a00*/  LEA R14, R14, R9, 0x2 ;  /* 0x000000090e0e7211 */ /* 0x000fe200078e10ff */
[----:B------:R-:W-:-:S04]  /*1a10*/  IMAD R16, R16, 0x4, R11 ;  /* 0x0000000410107824 */ /* 0x000fc800078e020b */
[----:B------:R-:W-:Y:S04]  /*1a20*/  LDS R15, [R14] ;  /* 0x000000000e0f7984 */ /* 0x000fe80000000800 */
[----:B------:R-:W0:Y:S04]  /*1a30*/  LDS R17, [R16] ;  /* 0x0000000010117984 */ /* 0x000e280000000800 */
[----:B------:R-:W-:Y:S04]  /*1a40*/  LDS R18, [R14+0x4] ;  /* 0x000004000e127984 */ /* 0x000fe80000000800 */
[----:B------:R-:W1:Y:S04]  /*1a50*/  LDS R19, [R16+0x4] ;  /* 0x0000040010137984 */ /* 0x000e680000000800 */
[----:B------:R-:W-:Y:S04]  /*1a60*/  LDS R20, [R14+0x8] ;  /* 0x000008000e147984 */ /* 0x000fe80000000800 */
[----:B------:R-:W2:Y:S04]  /*1a70*/  LDS R22, [R16+0x8] ;  /* 0x0000080010167984 */ /* 0x000ea80000000800 */
[----:B------:R-:W-:Y:S04]  /*1a80*/  LDS R24, [R14+0xc] ;  /* 0x00000c000e187984 */ /* 0x000fe80000000800 */
[----:B------:R-:W3:Y:S01]  /*1a90*/  LDS R25, [R16+0xc] ;  /* 0x00000c0010197984 */ /* 0x000ee20000000800 */
[----:B0-----:R-:W-:-:S04]  /*1aa0*/  FFMA R15, R15, R17, R26 ;  /* 0x000000110f0f7223 */ /* 0x001fc8000000001a */
[----:B-1----:R-:W-:-:S04]  /*1ab0*/  FFMA R15, R18, R19, R15 ;  /* 0x00000013120f7223 */ /* 0x002fc8000000000f */
[----:B--2---:R-:W-:-:S04]  /*1ac0*/  FFMA R15, R20, R22, R15 ;  /* 0x00000016140f7223 */ /* 0x004fc8000000000f */
[----:B---3--:R-:W-:-:S07]  /*1ad0*/  FFMA R26, R24, R25, R15 ;  /* 0x00000019181a7223 */ /* 0x008fce000000000f */
.L_x_22:
[----:B------:R-:W-:Y:S05]  /*1ae0*/  @!P1 BRA `(.L_x_21) ;  /* 0x00000000005c9947 */ /* 0x000fea0003800000 */
[----:B------:R-:W-:Y:S02]  /*1af0*/  ISETP.NE.AND P0, PT, R23, 0x1, PT ;  /* 0x000000011700780c */ /* 0x000fe40003f05270 */
[----:B------:R-:W-:-:S04]  /*1b00*/  LOP3.LUT R14, R3, 0x1, RZ, 0xc0, !PT ;  /* 0x00000001030e7812 */ /* 0x000fc800078ec0ff */
[----:B------:R-:W-:-:S07]  /*1b10*/  ISETP.NE.U32.AND P1, PT, R14, 0x1, PT ;  /* 0x000000010e00780c */ /* 0x000fce0003f25070 */
[----:B------:R-:W-:Y:S06]  /*1b20*/  @!P0 BRA `(.L_x_23) ;  /* 0x00000000002c8947 */ /* 0x000fec0003800000 */
[--C-:B------:R-:W-:Y:S02]  /*1b30*/  IMAD R14, R0, R3, R7.reuse ;  /* 0x00000003000e7224 */ /* 0x100fe400078e0207 */
[----:B------:R-:W-:Y:S01]  /*1b40*/  IMAD R16, R3, UR4, R7 ;  /* 0x0000000403107c24 */ /* 0x000fe2000f8e0207 */
[----:B------:R-:W-:Y:S02]  /*1b50*/  IADD3 R7, PT, PT, R7, 0x2, RZ ;  /* 0x0000000207077810 */ /* 0x000fe40007ffe0ff */
[----:B------:R-:W-:Y:S02]  /*1b60*/  LEA R14, R14, R9, 0x2 ;  /* 0x000000090e0e7211 */ /* 0x000fe400078e10ff */
[----:B------:R-:W-:-:S03]  /*1b70*/  LEA R16, R16, R11, 0x2 ;  /* 0x0000000b10107211 */ /* 0x000fc600078e10ff */
[----:B------:R-:W-:Y:S04]  /*1b80*/  LDS R15, [R14] ;  /* 0x000000000e0f7984 */ /* 0x000fe80000000800 */
[----:B------:R-:W0:Y:S04]  /*1b90*/  LDS R17, [R16] ;  /* 0x0000000010117984 */ /* 0x000e280000000800 */
[----:B------:R-:W-:Y:S04]  /*1ba0*/  LDS R18, [R14+0x4] ;  /* 0x000004000e127984 */ /* 0x000fe80000000800 */
[----:B------:R-:W1:Y:S01]  /*1bb0*/  LDS R19, [R16+0x4] ;  /* 0x0000040010137984 */ /* 0x000e620000000800 */
[----:B0-----:R-:W-:-:S04]  /*1bc0*/  FFMA R15, R15, R17, R26 ;  /* 0x000000110f0f7223 */ /* 0x001fc8000000001a */
[----:B-1----:R-:W-:-:S07]  /*1bd0*/  FFMA R26, R18, R19, R15 ;  /* 0x00000013121a7223 */ /* 0x002fce000000000f */
.L_x_23:
[----:B------:R-:W-:Y:S05]  /*1be0*/  @P1 BRA `(.L_x_21) ;  /* 0x00000000001c1947 */ /* 0x000fea0003800000 */
[--C-:B------:R-:W-:Y:S02]  /*1bf0*/  IMAD R16, R3, UR4, R7.reuse ;  /* 0x0000000403107c24 */ /* 0x100fe4000f8e0207 */
[----:B------:R-:W-:-:S03]  /*1c00*/  IMAD R14, R0, R3, R7 ;  /* 0x00000003000e7224 */ /* 0x000fc600078e0207 */
[----:B------:R-:W-:Y:S01]  /*1c10*/  LEA R16, R16, R11, 0x2 ;  /* 0x0000000b10107211 */ /* 0x000fe200078e10ff */
[----:B------:R-:W-:-:S05]  /*1c20*/  IMAD R14, R14, 0x4, R9 ;  /* 0x000000040e0e7824 */ /* 0x000fca00078e0209 */
[----:B------:R-:W-:Y:S04]  /*1c30*/  LDS R7, [R14] ;  /* 0x000000000e077984 */ /* 0x000fe80000000800 */
[----:B------:R-:W0:Y:S02]  /*1c40*/  LDS R16, [R16] ;  /* 0x0000000010107984 */ /* 0x000e240000000800 */
[----:B0-----:R-:W-:-:S07]  /*1c50*/  FFMA R26, R7, R16, R26 ;  /* 0x00000010071a7223 */ /* 0x001fce000000001a */
.L_x_21:
[----:B------:R-:W0:Y:S01]  /*1c60*/  LDC R7, c[0x0][0x3b0] ;  /* 0x0000ec00ff077b82 */ /* 0x000e220000000800 */
[----:B------:R-:W1:Y:S02]  /*1c70*/  LDCU UR5, c[0x0][0x3c8] ;  /* 0x00007900ff0577ac */ /* 0x000e640008000800 */
[----:B-1----:R-:W-:Y:S01]  /*1c80*/  FMUL R15, R26, UR5 ;  /* 0x000000051a0f7c20 */ /* 0x002fe20008400000 */
[----:B0-----:R-:W-:Y:S01]  /*1c90*/  IMAD R17, R0, R7, UR4 ;  /* 0x0000000400117e24 */ /* 0x001fe2000f8e0207 */
[----:B------:R-:W-:-:S03]  /*1ca0*/  UIADD3 UR4, UPT, UPT, UR4, 0x1, URZ ;  /* 0x0000000104047890 */ /* 0x000fc6000fffe0ff */
[----:B------:R-:W-:Y:S02]  /*1cb0*/  FSETP.GT.AND P0, PT, R15, R12, PT ;  /* 0x0000000c0f00720b */ /* 0x000fe40003f04000 */
[----:B------:R-:W-:Y:S02]  /*1cc0*/  LEA R14, R17, R10, 0x2 ;  /* 0x0000000a110e7211 */ /* 0x000fe400078e10ff */
[----:B------:R-:W-:Y:S02]  /*1cd0*/  ISETP.NE.AND P1, PT, R7, UR4, PT ;  /* 0x0000000407007c0c */ /* 0x000fe4000bf25270 */
[----:B------:R-:W-:Y:S01]  /*1ce0*/  FSEL R12, R15, R12, P0 ;  /* 0x0000000c0f0c7208 */ /* 0x000fe20000000000 */
[----:B------:R0:W-:Y:S10]  /*1cf0*/  STS [R14], R15 ;  /* 0x0000000f0e007388 */ /* 0x0001f40000000800 */
[----:B0-----:R-:W-:Y:S05]  /*1d00*/  @!P1 BRA `(.L_x_17) ;  /* 0x0000000000e89947 */ /* 0x001fea0003800000 */
[----:B------:R-:W-:Y:S05]  /*1d10*/  BRA `(.L_x_24) ;  /* 0xfffffff800747947 */ /* 0x000fea000383ffff */
.L_x_18:
[----:B------:R-:W0:Y:S01]  /*1d20*/  LDCU UR4, c[0x0][0x3c8] ;  /* 0x00007900ff0477ac */ /* 0x000e220008000800 */
[C---:B------:R-:W-:Y:S01]  /*1d30*/  ISETP.GE.U32.AND P0, PT, R7.reuse, 0x8, PT ;  /* 0x000000080700780c */ /* 0x040fe20003f06070 */
[----:B------:R-:W-:Y:S01]  /*1d40*/  HFMA2 R13, -RZ, RZ, 0, 0 ;  /* 0x00000000ff0d7431 */ /* 0x000fe200000001ff */
[----:B------:R-:W-:Y:S02]  /*1d50*/  LOP3.LUT R16, R7, 0x7, RZ, 0xc0, !PT ;  /* 0x0000000707107812 */ /* 0x000fe400078ec0ff */
[----:B------:R-:W-:Y:S02]  /*1d60*/  MOV R12, 0xff800000 ;  /* 0xff800000000c7802 */ /* 0x000fe40000000f00 */
[----:B------:R-:W-:Y:S01]  /*1d70*/  ISETP.NE.AND P2, PT, R16, RZ, PT ;  /* 0x000000ff1000720c */ /* 0x000fe20003f45270 */
[----:B0-----:R-:W-:-:S06]  /*1d80*/  FMUL R11, RZ, UR4 ;  /* 0x00000004ff0b7c20 */ /* 0x001fcc0008400000 */
[----:B------:R-:W-:Y:S06]  /*1d90*/  @!P0 BRA `(.L_x_25) ;  /* 0x0000000000488947 */ /* 0x000fec0003800000 */
[----:B------:R-:W-:Y:S01]  /*1da0*/  LOP3.LUT R13, R7, 0x7ffffff8, RZ, 0xc0, !PT ;  /* 0x7ffffff8070d7812 */ /* 0x000fe200078ec0ff */
[----:B------:R-:W-:Y:S01]  /*1db0*/  IMAD.MOV.U32 R12, RZ, RZ, -0x800000 ;  /* 0xff800000ff0c7424 */ /* 0x000fe200078e00ff */
[----:B------:R-:W-:-:S06]  /*1dc0*/  UMOV UR4, URZ ;  /* 0x000000ff00047c82 */ /* 0x000fcc0008000000 */
.L_x_26:
[----:B------:R-:W-:Y:S01]  /*1dd0*/  IMAD R15, R0, R7, UR4 ;  /* 0x00000004000f7e24 */ /* 0x000fe2000f8e0207 */
[----:B------:R-:W-:Y:S01]  /*1de0*/  UIADD3 UR4, UPT, UPT, UR4, 0x8, URZ ;  /* 0x0000000804047890 */ /* 0x000fe2000fffe0ff */
[----:B------:R-:W-:-:S03]  /*1df0*/  FSETP.GT.AND P0, PT, R11, R12, PT ;  /* 0x0000000c0b00720b */ /* 0x000fc60003f04000 */
[----:B0-----:R-:W-:Y:S02]  /*1e00*/  LEA R14, R15, R10, 0x2 ;  /* 0x0000000a0f0e7211 */ /* 0x001fe400078e10ff */
[----:B------:R-:W-:Y:S02]  /*1e10*/  ISETP.NE.AND P1, PT, R13, UR4, PT ;  /* 0x000000040d007c0c */ /* 0x000fe4000bf25270 */
[----:B------:R-:W-:Y:S01]  /*1e20*/  FSEL R12, R11, R12, P0 ;  /* 0x0000000c0b0c7208 */ /* 0x000fe20000000000 */
[----:B------:R0:W-:Y:S04]  /*1e30*/  STS [R14], R11 ;  /* 0x0000000b0e007388 */ /* 0x0001e80000000800 */
        /* <DEDUP_REMOVED lines=8> */
.L_x_25:
[----:B------:R-:W-:Y:S05]  /*1ec0*/  @!P2 BRA `(.L_x_17) ;  /* 0x000000000078a947 */ /* 0x000fea0003800000 */
[----:B------:R-:W-:Y:S02]  /*1ed0*/  ISETP.GE.U32.AND P0, PT, R16, 0x4, PT ;  /* 0x000000041000780c */ /* 0x000fe40003f06070 */
[----:B------:R-:W-:-:S04]  /*1ee0*/  LOP3.LUT R17, R7, 0x3, RZ, 0xc0, !PT ;  /* 0x0000000307117812 */ /* 0x000fc800078ec0ff */
[----:B------:R-:W-:-:S07]  /*1ef0*/  ISETP.NE.AND P1, PT, R17, RZ, PT ;  /* 0x000000ff1100720c */ /* 0x000fce0003f25270 */
[----:B------:R-:W-:Y:S06]  /*1f00*/  @!P0 BRA `(.L_x_27) ;  /* 0x0000000000248947 */ /* 0x000fec0003800000 */
[----:B------:R-:W-:Y:S01]  /*1f10*/  IMAD R15, R0, R7, R13 ;  /* 0x00000007000f7224 */ /* 0x000fe200078e020d */
[----:B------:R-:W-:Y:S02]  /*1f20*/  FSETP.GT.AND P0, PT, R11, R12, PT ;  /* 0x0000000c0b00720b */ /* 0x000fe40003f04000 */
[----:B------:R-:W-:Y:S02]  /*1f30*/  IADD3 R13, PT, PT, R13, 0x4, RZ ;  /* 0x000000040d0d7810 */ /* 0x000fe40007ffe0ff */
[----:B0-----:R-:W-:Y:S02]  /*1f40*/  LEA R14, R15, R10, 0x2 ;  /* 0x0000000a0f0e7211 */ /* 0x001fe400078e10ff */
[----:B------:R-:W-:-:S03]  /*1f50*/  FSEL R12, R11, R12, P0 ;  /* 0x0000000c0b0c7208 */ /* 0x000fc60000000000 */
[----:B------:R1:W-:Y:S04]  /*1f60*/  STS [R14], R11 ;  /* 0x0000000b0e007388 */ /* 0x0003e80000000800 */
[----:B------:R1:W-:Y:S04]  /*1f70*/  STS [R14+0x4], R11 ;  /* 0x0000040b0e007388 */ /* 0x0003e80000000800 */
[----:B------:R1:W-:Y:S04]  /*1f80*/  STS [R14+0x8], R11 ;  /* 0x0000080b0e007388 */ /* 0x0003e80000000800 */
[----:B------:R1:W-:Y:S02]  /*1f90*/  STS [R14+0xc], R11 ;  /* 0x00000c0b0e007388 */ /* 0x0003e40000000800 */
.L_x_27:
[----:B------:R-:W-:Y:S05]  /*1fa0*/  @!P1 BRA `(.L_x_17) ;  /* 0x0000000000409947 */ /* 0x000fea0003800000 */
[----:B------:R-:W-:Y:S02]  /*1fb0*/  ISETP.NE.AND P0, PT, R17, 0x1, PT ;  /* 0x000000011100780c */ /* 0x000fe40003f05270 */
[----:B01----:R-:W-:-:S04]  /*1fc0*/  LOP3.LUT R14, R7, 0x1, RZ, 0xc0, !PT ;  /* 0x00000001070e7812 */ /* 0x003fc800078ec0ff */
[----:B------:R-:W-:-:S07]  /*1fd0*/  ISETP.NE.U32.AND P1, PT, R14, 0x1, PT ;  /* 0x000000010e00780c */ /* 0x000fce0003f25070 */
[----:B------:R-:W-:Y:S06]  /*1fe0*/  @!P0 BRA `(.L_x_28) ;  /* 0x00000000001c8947 */ /* 0x000fec0003800000 */
[----:B------:R-:W-:Y:S01]  /*1ff0*/  IMAD R15, R0, R7, R13 ;  /* 0x00000007000f7224 */ /* 0x000fe200078e020d */
[----:B------:R-:W-:Y:S01]  /*2000*/  FSETP.GT.AND P0, PT, R11, R12, PT ;  /* 0x0000000c0b00720b */ /* 0x000fe20003f04000 */
[----:B------:R-:W-:-:S03]  /*2010*/  VIADD R13, R13, 0x2 ;  /* 0x000000020d0d7836 */ /* 0x000fc60000000000 */
[----:B------:R-:W-:Y:S02]  /*2020*/  LEA R14, R15, R10, 0x2 ;  /* 0x0000000a0f0e7211 */ /* 0x000fe400078e10ff */
[----:B------:R-:W-:-:S03]  /*2030*/  FSEL R12, R11, R12, P0 ;  /* 0x0000000c0b0c7208 */ /* 0x000fc60000000000 */
[----:B------:R0:W-:Y:S04]  /*2040*/  STS [R14], R11 ;  /* 0x0000000b0e007388 */ /* 0x0001e80000000800 */
[----:B------:R0:W-:Y:S02]  /*2050*/  STS [R14+0x4], R11 ;  /* 0x0000040b0e007388 */ /* 0x0001e40000000800 */
.L_x_28:
[----:B------:R-:W-:Y:S01]  /*2060*/  @!P1 IMAD R13, R0, R7, R13 ;  /* 0x00000007000d9224 */ /* 0x000fe200078e020d */
[----:B------:R-:W-:-:S04]  /*2070*/  @!P1 FSETP.GT.AND P0, PT, R11, R12, PT ;  /* 0x0000000c0b00920b */ /* 0x000fc80003f04000 */
[----:B0-----:R-:W-:Y:S02]  /*2080*/  @!P1 LEA R14, R13, R10, 0x2 ;  /* 0x0000000a0d0e9211 */ /* 0x001fe400078e10ff */
[----:B------:R-:W-:-:S03]  /*2090*/  @!P1 FSEL R12, R11, R12, P0 ;  /* 0x0000000c0b0c9208 */ /* 0x000fc60000000000 */
[----:B------:R2:W-:Y:S04]  /*20a0*/  @!P1 STS [R14], R11 ;  /* 0x0000000b0e009388 */ /* 0x0005e80000000800 */
.L_x_17:
[----:B------:R-:W-:Y:S02]  /*20b0*/  ISETP.GE.AND P3, PT, R7, 0x1, PT ;  /* 0x000000010700780c */ /* 0x000fe40003f66270 */
[----:B012---:R-:W-:-:S11]  /*20c0*/  MOV R11, RZ ;  /* 0x000000ff000b7202 */ /* 0x007fd60000000f00 */
[----:B------:R-:W-:Y:S05]  /*20d0*/  @!P3 BRA `(.L_x_29) ;  /* 0x0000000800a0b947 */ /* 0x000fea0003800000 */
[C---:B------:R-:W-:Y:S01]  /*20e0*/  ISETP.GE.U32.AND P1, PT, R7.reuse, 0x8, PT ;  /* 0x000000080700780c */ /* 0x040fe20003f26070 */
[----:B------:R-:W-:Y:S01]  /*20f0*/  HFMA2 R11, -RZ, RZ, 0, 0 ;  /* 0x00000000ff0b7431 */ /* 0x000fe200000001ff */
[----:B------:R-:W-:Y:S02]  /*2100*/  LOP3.LUT R22, R7, 0x7, RZ, 0xc0, !PT ;  /* 0x0000000707167812 */ /* 0x000fe400078ec0ff */
[----:B------:R-:W-:Y:S02]  /*2110*/  MOV R13, RZ ;  /* 0x000000ff000d7202 */ /* 0x000fe40000000f00 */
[----:B------:R-:W-:-:S07]  /*2120*/  ISETP.NE.AND P0, PT, R22, RZ, PT ;  /* 0x000000ff1600720c */ /* 0x000fce0003f05270 */
[----:B------:R-:W-:Y:S06]  /*2130*/  @!P1 BRA `(.L_x_30) ;  /* 0x0000000400409947 */ /* 0x000fec0003800000 */
[----:B------:R-:W-:Y:S01]  /*2140*/  LOP3.LUT R13, R7, 0x7ffffff8, RZ, 0xc0, !PT ;  /* 0x7ffffff8070d7812 */ /* 0x000fe200078ec0ff */
[----:B------:R-:W-:Y:S01]  /*2150*/  IMAD.MOV.U32 R11, RZ, RZ, RZ ;  /* 0x000000ffff0b7224 */ /* 0x000fe200078e00ff */
[----:B------:R-:W-:-:S06]  /*2160*/  UMOV UR4, URZ ;  /* 0x000000ff00047c82 */ /* 0x000fcc0008000000 */
.L_x_31:
[----:B-1----:R-:W-:Y:S01]  /*2170*/  IMAD R15, R0, R7, UR4 ;  /* 0x00000004000f7e24 */ /* 0x002fe2000f8e0207 */
[----:B------:R-:W-:-:S04]  /*2180*/  UIADD3 UR4, UPT, UPT, UR4, 0x8, URZ ;  /* 0x0000000804047890 */ /* 0x000fc8000fffe0ff */
[----:B------:R-:W-:-:S05]  /*2190*/  LEA R14, R15, R10, 0x2 ;  /* 0x0000000a0f0e7211 */ /* 0x000fca00078e10ff */
[----:B------:R-:W0:Y:S04]  /*21a0*/  LDS R23, [R14] ;  /* 0x000000000e177984 */ /* 0x000e280000000800 */
[----:B------:R-:W1:Y:S04]  /*21b0*/  LDS R27, [R14+0x4] ;  /* 0x000004000e1b7984 */ /* 0x000e680000000800 */
[----:B------:R-:W2:Y:S04]  /*21c0*/  LDS R29, [R14+0x8] ;  /* 0x000008000e1d7984 */ /* 0x000ea80000000800 */
[----:B------:R-:W3:Y:S04]  /*21d0*/  LDS R17, [R14+0x10] ;  /* 0x000010000e117984 */ /* 0x000ee80000000800 */
[----:B------:R-:W4:Y:S04]  /*21e0*/  LDS R19, [R14+0x14] ;  /* 0x000014000e137984 */ /* 0x000f280000000800 */
[----:B------:R-:W5:Y:S04]  /*21f0*/  LDS R15, [R14+0xc] ;  /* 0x00000c000e0f7984 */ /* 0x000f680000000800 */
[----:B------:R-:W5:Y:S01]  /*2200*/  LDS R25, [R14+0x1c] ;  /* 0x00001c000e197984 */ /* 0x000f620000000800 */
[----:B0-----:R-:W-:-:S03]  /*2210*/  FADD R16, R23, -R12 ;  /* 0x8000000c17107221 */ /* 0x001fc60000000000 */
[----:B------:R-:W0:Y:S01]  /*2220*/  LDS R23, [R14+0x18] ;  /* 0x000018000e177984 */ /* 0x000e220000000800 */
[--C-:B-1----:R-:W-:Y:S01]  /*2230*/  FADD R27, R27, -R12.reuse ;  /* 0x8000000c1b1b7221 */ /* 0x102fe20000000000 */
[----:B------:R-:W-:Y:S01]  /*2240*/  FMUL R26, R16, 1.4426950216293334961 ;  /* 0x3fb8aa3b101a7820 */ /* 0x000fe20000400000 */
[--C-:B--2---:R-:W-:Y:S02]  /*2250*/  FADD R29, R29, -R12.reuse ;  /* 0x8000000c1d1d7221 */ /* 0x104fe40000000000 */
[----:B------:R-:W-:Y:S02]  /*2260*/  FMUL R18, R27, 1.4426950216293334961 ;  /* 0x3fb8aa3b1b127820 */ /* 0x000fe40000400000 */
[----:B------:R-:W-:Y:S01]  /*2270*/  FSETP.GEU.AND P2, PT, R26, -126, PT ;  /* 0xc2fc00001a00780b */ /* 0x000fe20003f4e000 */
[----:B------:R-:W-:Y:S01]  /*2280*/  FMUL R16, R29, 1.4426950216293334961 ;  /* 0x3fb8aa3b1d107820 */ /* 0x000fe20000400000 */
[--C-:B---3--:R-:W-:Y:S01]  /*2290*/  FADD R24, R17, -R12.reuse ;  /* 0x8000000c11187221 */ /* 0x108fe20000000000 */
[----:B------:R-:W-:Y:S01]  /*22a0*/  FSETP.GEU.AND P6, PT, R18, -126, PT ;  /* 0xc2fc00001200780b */ /* 0x000fe20003fce000 */
[----:B----4-:R-:W-:-:S02]  /*22b0*/  FADD R27, R19, -R12 ;  /* 0x8000000c131b7221 */ /* 0x010fc40000000000 */
[----:B------:R-:W-:Y:S01]  /*22c0*/  FSETP.GEU.AND P5, PT, R16, -126, PT ;  /* 0xc2fc00001000780b */ /* 0x000fe20003fae000 */
[----:B------:R-:W-:Y:S01]  /*22d0*/  FMUL R24, R24, 1.4426950216293334961 ;  /* 0x3fb8aa3b18187820 */ /* 0x000fe20000400000 */
[----:B-----5:R-:W-:-:S05]  /*22e0*/  FADD R20, R15, -R12 ;  /* 0x8000000c0f147221 */ /* 0x020fca0000000000 */
[----:B------:R-:W-:Y:S01]  /*22f0*/  @!P2 FMUL R26, R26, 0.5 ;  /* 0x3f0000001a1aa820 */ /* 0x000fe20000400000 */
[----:B------:R-:W-:Y:S01]  /*2300*/  FADD R28, R25, -R12 ;  /* 0x8000000c191c7221 */ /* 0x000fe20000000000 */
[----:B------:R-:W-:Y:S01]  /*2310*/  FMUL R20, R20, 1.4426950216293334961 ;  /* 0x3fb8aa3b14147820 */ /* 0x000fe20000400000 */
[----:B------:R-:W-:Y:S01]  /*2320*/  FSETP.GEU.AND P4, PT, R24, -126, PT ;  /* 0xc2fc00001800780b */ /* 0x000fe20003f8e000 */
[----:B------:R-:W-:Y:S01]  /*2330*/  @!P6 FMUL R18, R18, 0.5 ;  /* 0x3f0000001212e820 */ /* 0x000fe20000400000 */
[----:B------:R1:W2:Y:S01]  /*2340*/  MUFU.EX2 R15, R26 ;  /* 0x0000001a000f7308 */ /* 0x0002a20000000800 */
[----:B------:R-:W-:Y:S01]  /*2350*/  @!P5 FMUL R16, R16, 0.5 ;  /* 0x3f0000001010d820 */ /* 0x000fe20000400000 */
[----:B------:R-:W-:-:S06]  /*2360*/  FSETP.GEU.AND P1, PT, R20, -126, PT ;  /* 0xc2fc00001400780b */ /* 0x000fcc0003f2e000 */
[----:B------:R3:W4:Y:S01]  /*2370*/  MUFU.EX2 R17, R18 ;  /* 0x0000001200117308 */ /* 0x0007220000000800 */
[----:B-1----:R-:W-:Y:S02]  /*2380*/  FMUL R26, R27, 1.4426950216293334961 ;  /* 0x3fb8aa3b1b1a7820 */ /* 0x002fe40000400000 */
[----:B------:R-:W-:Y:S01]  /*2390*/  @!P4 FMUL R24, R24, 0.5 ;  /* 0x3f0000001818c820 */ /* 0x000fe20000400000 */
[----:B0-----:R-:W-:-:S04]  /*23a0*/  FADD R23, R23, -R12 ;  /* 0x8000000c17177221 */ /* 0x001fc80000000000 */
[----:B------:R-:W0:Y:S01]  /*23b0*/  MUFU.EX2 R19, R16 ;  /* 0x0000001000137308 */ /* 0x000e220000000800 */
[----:B--2---:R-:W-:Y:S01]  /*23c0*/  @!P2 FMUL R15, R15, R15 ;  /* 0x0000000f0f0fa220 */ /* 0x004fe20000400000 */
[----:B------:R-:W-:Y:S01]  /*23d0*/  FMUL R25, R23, 1.4426950216293334961 ;  /* 0x3fb8aa3b17197820 */ /* 0x000fe20000400000 */
[----:B------:R-:W-:Y:S01]  /*23e0*/  FMUL R23, R28, 1.4426950216293334961 ;  /* 0x3fb8aa3b1c177820 */ /* 0x000fe20000400000 */
[----:B------:R-:W-:Y:S01]  /*23f0*/  FSETP.GEU.AND P2, PT, R26, -126, PT ;  /* 0xc2fc00001a00780b */ /* 0x000fe20003f4e000 */
[----:B------:R-:W-:Y:S01]  /*2400*/  @!P1 FMUL R20, R20, 0.5 ;  /* 0x3f00000014149820 */ /* 0x000fe20000400000 */
[----:B---3--:R-:W-:Y:S01]  /*2410*/  FADD R18, R15, R11 ;  /* 0x0000000b0f127221 */ /* 0x008fe20000000000 */
[----:B------:R1:W-:Y:S01]  /*2420*/  STS [R14], R15 ;  /* 0x0000000f0e007388 */ /* 0x0003e20000000800 */
[----:B------:R-:W2:Y:S01]  /*2430*/  MUFU.EX2 R29, R24 ;  /* 0x00000018001d7308 */ /* 0x000ea20000000800 */
[----:B----4-:R-:W-:Y:S01]  /*2440*/  @!P6 FMUL R17, R17, R17 ;  /* 0x000000111111e220 */ /* 0x010fe20000400000 */
[----:B------:R-:W-:-:S03]  /*2450*/  FSETP.GEU.AND P6, PT, R25, -126, PT ;  /* 0xc2fc00001900780b */ /* 0x000fc60003fce000 */
[----:B------:R-:W-:Y:S01]  /*2460*/  FADD R18, R18, R17 ;  /* 0x0000001112127221 */ /* 0x000fe20000000000 */
[----:B------:R1:W-:Y:S02]  /*2470*/  STS [R14+0x4], R17 ;  /* 0x000004110e007388 */ /* 0x0003e40000000800 */
[----:B------:R-:W3:Y:S01]  /*2480*/  MUFU.EX2 R27, R20 ;  /* 0x00000014001b7308 */ /* 0x000ee20000000800 */
[----:B0-----:R-:W-:Y:S01]  /*2490*/  @!P5 FMUL R19, R19, R19 ;  /* 0x000000131313d220 */ /* 0x001fe20000400000 */
[----:B------:R-:W-:Y:S01]  /*24a0*/  FSETP.GEU.AND P5, PT, R23, -126, PT ;  /* 0xc2fc00001700780b */ /* 0x000fe20003fae000 */
[----:B------:R-:W-:Y:S02]  /*24b0*/  @!P2 FMUL R26, R26, 0.5 ;  /* 0x3f0000001a1aa820 */ /* 0x000fe40000400000 */
[----:B------:R-:W-:Y:S01]  /*24c0*/  FADD R18, R18, R19 ;  /* 0x0000001312127221 */ /* 0x000fe20000000000 */
[----:B------:R1:W-:Y:S01]  /*24d0*/  STS [R14+0x8], R19 ;  /* 0x000008130e007388 */ /* 0x0003e20000000800 */
[----:B------:R-:W-:Y:S01]  /*24e0*/  @!P6 FMUL R25, R25, 0.5 ;  /* 0x3f0000001919e820 */ /* 0x000fe20000400000 */
[----:B------:R-:W0:Y:S01]  /*24f0*/  MUFU.EX2 R16, R26 ;  /* 0x0000001a00107308 */ /* 0x000e220000000800 */
[----:B--2---:R-:W-:-:S05]  /*2500*/  @!P4 FMUL R29, R29, R29 ;  /* 0x0000001d1d1dc220 */ /* 0x004fca0000400000 */
[----:B------:R1:W-:Y:S01]  /*2510*/  STS [R14+0x10], R29 ;  /* 0x0000101d0e007388 */ /* 0x0003e20000000800 */
[----:B------:R-:W-:Y:S01]  /*2520*/  @!P5 FMUL R23, R23, 0.5 ;  /* 0x3f0000001717d820 */ /* 0x000fe20000400000 */
[----:B------:R-:W2:Y:S01]  /*2530*/  MUFU.EX2 R25, R25 ;  /* 0x0000001900197308 */ /* 0x000ea20000000800 */
[----:B---3--:R-:W-:Y:S01]  /*2540*/  @!P1 FMUL R27, R27, R27 ;  /* 0x0000001b1b1b9220 */ /* 0x008fe20000400000 */
[----:B------:R-:W-:-:S03]  /*2550*/  ISETP.NE.AND P1, PT, R13, UR4, PT ;  /* 0x000000040d007c0c */ /* 0x000fc6000bf25270 */
[----:B------:R-:W-:Y:S01]  /*2560*/  FADD R18, R18, R27 ;  /* 0x0000001b12127221 */ /* 0x000fe20000000000 */
[----:B------:R1:W-:Y:S02]  /*2570*/  STS [R14+0xc], R27 ;  /* 0x00000c1b0e007388 */ /* 0x0003e40000000800 */
[----:B------:R-:W3:Y:S01]  /*2580*/  MUFU.EX2 R23, R23 ;  /* 0x0000001700177308 */ /* 0x000ee20000000800 */
[----:B0-----:R-:W-:Y:S01]  /*2590*/  @!P2 FMUL R16, R16, R16 ;  /* 0x000000101010a220 */ /* 0x001fe20000400000 */
[----:B------:R-:W-:-:S04]  /*25a0*/  FADD R11, R18, R29 ;  /* 0x0000001d120b7221 */ /* 0x000fc80000000000 */
[----:B------:R1:W-:Y:S01]  /*25b0*/  STS [R14+0x14], R16 ;  /* 0x000014100e007388 */ /* 0x0003e20000000800 */
[----:B------:R-:W-:Y:S01]  /*25c0*/  FADD R18, R11, R16 ;  /* 0x000000100b127221 */ /* 0x000fe20000000000 */
[----:B--2---:R-:W-:-:S04]  /*25d0*/  @!P6 FMUL R25, R25, R25 ;  /* 0x000000191919e220 */ /* 0x004fc80000400000 */
[----:B------:R-:W-:Y:S01]  /*25e0*/  FADD R18, R18, R25 ;  /* 0x0000001912127221 */ /* 0x000fe20000000000 */
[----:B------:R1:W-:Y:S01]  /*25f0*/  STS [R14+0x18], R25 ;  /* 0x000018190e007388 */ /* 0x0003e20000000800 */
[----:B---3--:R-:W-:-:S04]  /*2600*/  @!P5 FMUL R23, R23, R23 ;  /* 0x000000171717d220 */ /* 0x008fc80000400000 */
[----:B------:R-:W-:Y:S01]  /*2610*/  FADD R11, R18, R23 ;  /* 0x00000017120b7221 */ /* 0x000fe20000000000 */
[----:B------:R1:W-:Y:S01]  /*2620*/  STS [R14+0x1c], R23 ;  /* 0x00001c170e007388 */ /* 0x0003e20000000800 */
[----:B------:R-:W-:Y:S05]  /*2630*/  @P1 BRA `(.L_x_31) ;  /* 0xfffffff800cc1947 */ /* 0x000fea000383ffff */
.L_x_30:
[----:B------:R-:W-:Y:S05]  /*2640*/  @!P0 BRA `(.L_x_29) ;  /* 0x0000000400448947 */ /* 0x000fea0003800000 */
[----:B------:R-:W-:Y:S02]  /*2650*/  ISETP.GE.U32.AND P0, PT, R22, 0x4, PT ;  /* 0x000000041600780c */ /* 0x000fe40003f06070 */
[----:B------:R-:W-:-:S04]  /*2660*/  LOP3.LUT R20, R7, 0x3, RZ, 0xc0, !PT ;  /* 0x0000000307147812 */ /* 0x000fc800078ec0ff */
[----:B------:R-:W-:-:S07]  /*2670*/  ISETP.NE.AND P5, PT, R20, RZ, PT ;  /* 0x000000ff1400720c */ /* 0x000fce0003fa5270 */
[----:B------:R-:W-:Y:S06]  /*2680*/  @!P0 BRA `(.L_x_32) ;  /* 0x00000000009c8947 */ /* 0x000fec0003800000 */
[----:B-1----:R-:W-:Y:S01]  /*2690*/  IMAD R15, R0, R7, R13 ;  /* 0x00000007000f7224 */ /* 0x002fe200078e020d */
[----:B------:R-:W-:-:S04]  /*26a0*/  IADD3 R13, PT, PT, R13, 0x4, RZ ;  /* 0x000000040d0d7810 */ /* 0x000fc80007ffe0ff */
[----:B------:R-:W-:-:S05]  /*26b0*/  LEA R14, R15, R10, 0x2 ;  /* 0x0000000a0f0e7211 */ /* 0x000fca00078e10ff */
[----:B------:R-:W0:Y:S04]  /*26c0*/  LDS R15, [R14] ;  /* 0x000000000e0f7984 */ /* 0x000e280000000800 */
[----:B------:R-:W1:Y:S04]  /*26d0*/  LDS R17, [R14+0x4] ;  /* 0x000004000e117984 */ /* 0x000e680000000800 */
[----:B------:R-:W2:Y:S04]  /*26e0*/  LDS R19, [R14+0x8] ;  /* 0x000008000e137984 */ /* 0x000ea80000000800 */
[----:B------:R-:W3:Y:S01]  /*26f0*/  LDS R23, [R14+0xc] ;  /* 0x00000c000e177984 */ /* 0x000ee20000000800 */
[--C-:B0-----:R-:W-:Y:S01]  /*2700*/  FADD R15, R15, -R12.reuse ;  /* 0x8000000c0f0f7221 */ /* 0x101fe20000000000 */
[----:B-1----:R-:W-:-:S03]  /*2710*/  FADD R17, R17, -R12 ;  /* 0x8000000c11117221 */ /* 0x002fc60000000000 */
[----:B------:R-:W-:Y:S01]  /*2720*/  FMUL R15, R15, 1.4426950216293334961 ;  /* 0x3fb8aa3b0f0f7820 */ /* 0x000fe20000400000 */
[----:B--2---:R-:W-:Y:S01]  /*2730*/  FADD R19, R19, -R12 ;  /* 0x8000000c13137221 */ /* 0x004fe20000000000 */
[----:B------:R-:W-:-:S03]  /*2740*/  FMUL R17, R17, 1.4426950216293334961 ;  /* 0x3fb8aa3b11117820 */ /* 0x000fc60000400000 */
[----:B------:R-:W-:Y:S01]  /*2750*/  FSETP.GEU.AND P0, PT, R15, -126, PT ;  /* 0xc2fc00000f00780b */ /* 0x000fe20003f0e000 */
[----:B---3--:R-:W-:Y:S01]  /*2760*/  FADD R23, R23, -R12 ;  /* 0x8000000c17177221 */ /* 0x008fe20000000000 */
[----:B------:R-:W-:Y:S01]  /*2770*/  FMUL R19, R19, 1.4426950216293334961 ;  /* 0x3fb8aa3b13137820 */ /* 0x000fe20000400000 */
[----:B------:R-:W-:Y:S02]  /*2780*/  FSETP.GEU.AND P1, PT, R17, -126, PT ;  /* 0xc2fc00001100780b */ /* 0x000fe40003f2e000 */
[----:B------:R-:W-:Y:S02]  /*2790*/  FMUL R23, R23, 1.4426950216293334961 ;  /* 0x3fb8aa3b17177820 */ /* 0x000fe40000400000 */
[----:B------:R-:W-:-:S03]  /*27a0*/  FSETP.GEU.AND P2, PT, R19, -126, PT ;  /* 0xc2fc00001300780b */ /* 0x000fc60003f4e000 */
[----:B------:R-:W-:-:S03]  /*27b0*/  FSETP.GEU.AND P4, PT, R23, -126, PT ;  /* 0xc2fc00001700780b */ /* 0x000fc60003f8e000 */
[----:B------:R-:W-:-:S03]  /*27c0*/  @!P0 FMUL R15, R15, 0.5 ;  /* 0x3f0000000f0f8820 */ /* 0x000fc60000400000 */
[----:B------:R-:W-:Y:S01]  /*27d0*/  @!P1 FMUL R17, R17, 0.5 ;  /* 0x3f00000011119820 */ /* 0x000fe20000400000 */
[----:B------:R-:W0:Y:S03]  /*27e0*/  MUFU.EX2 R16, R15 ;  /* 0x0000000f00107308 */ /* 0x000e260000000800 */
[----:B------:R-:W-:-:S03]  /*27f0*/  @!P2 FMUL R19, R19, 0.5 ;  /* 0x3f0000001313a820 */ /* 0x000fc60000400000 */
[----:B------:R-:W-:Y:S02]  /*2800*/  @!P4 FMUL R23, R23, 0.5 ;  /* 0x3f0000001717c820 */ /* 0x000fe40000400000 */
[----:B------:R-:W1:Y:S08]  /*2810*/  MUFU.EX2 R18, R17 ;  /* 0x0000001100127308 */ /* 0x000e700000000800 */
[----:B------:R-:W2:Y:S01]  /*2820*/  MUFU.EX2 R22, R19 ;  /* 0x0000001300167308 */ /* 0x000ea20000000800 */
[----:B0-----:R-:W-:-:S04]  /*2830*/  @!P0 FMUL R16, R16, R16 ;  /* 0x0000001010108220 */ /* 0x001fc80000400000 */
[----:B------:R-:W-:Y:S01]  /*2840*/  FADD R11, R11, R16 ;  /* 0x000000100b0b7221 */ /* 0x000fe20000000000 */
[----:B------:R0:W-:Y:S02]  /*2850*/  STS [R14], R16 ;  /* 0x000000100e007388 */ /* 0x0001e40000000800 */
[----:B------:R-:W3:Y:S01]  /*2860*/  MUFU.EX2 R24, R23 ;  /* 0x0000001700187308 */ /* 0x000ee20000000800 */
[----:B-1----:R-:W-:-:S04]  /*2870*/  @!P1 FMUL R18, R18, R18 ;  /* 0x0000001212129220 */ /* 0x002fc80000400000 */
[----:B------:R-:W-:Y:S01]  /*2880*/  FADD R11, R11, R18 ;  /* 0x000000120b0b7221 */ /* 0x000fe20000000000 */
[----:B------:R0:W-:Y:S01]  /*2890*/  STS [R14+0x4], R18 ;  /* 0x000004120e007388 */ /* 0x0001e20000000800 */
[----:B--2---:R-:W-:-:S04]  /*28a0*/  @!P2 FMUL R22, R22, R22 ;  /* 0x000000161616a220 */ /* 0x004fc80000400000 */
[----:B------:R-:W-:Y:S01]  /*28b0*/  FADD R11, R11, R22 ;  /* 0x000000160b0b7221 */ /* 0x000fe20000000000 */
[----:B------:R0:W-:Y:S01]  /*28c0*/  STS [R14+0x8], R22 ;  /* 0x000008160e007388 */ /* 0x0001e20000000800 */
[----:B---3--:R-:W-:-:S04]  /*28d0*/  @!P4 FMUL R24, R24, R24 ;  /* 0x000000181818c220 */ /* 0x008fc80000400000 */
[----:B------:R-:W-:Y:S01]  /*28e0*/  FADD R11, R11, R24 ;  /* 0x000000180b0b7221 */ /* 0x000fe20000000000 */
[----:B------:R0:W-:Y:S06]  /*28f0*/  STS [R14+0xc], R24 ;  /* 0x00000c180e007388 */ /* 0x0001ec0000000800 */
.L_x_32:
[----:B------:R-:W-:Y:S05]  /*2900*/  @!P5 BRA `(.L_x_29) ;  /* 0x000000000094d947 */ /* 0x000fea0003800000 */
[----:B------:R-:W-:Y:S02]  /*2910*/  ISETP.NE.AND P0, PT, R20, 0x1, PT ;  /* 0x000000011400780c */ /* 0x000fe40003f05270 */
[----:B01----:R-:W-:-:S04]  /*2920*/  LOP3.LUT R14, R7, 0x1, RZ, 0xc0, !PT ;  /* 0x00000001070e7812 */ /* 0x003fc800078ec0ff */
[----:B------:R-:W-:-:S07]  /*2930*/  ISETP.NE.U32.AND P2, PT, R14, 0x1, PT ;  /* 0x000000010e00780c */ /* 0x000fce0003f45070 */
[----:B------:R-:W-:Y:S06]  /*2940*/  @!P0 BRA `(.L_x_33) ;  /* 0x0000000000548947 */ /* 0x000fec0003800000 */
[----:B------:R-:W-:Y:S02]  /*2950*/  IMAD R15, R0, R7, R13 ;  /* 0x00000007000f7224 */ /* 0x000fe400078e020d */
[----:B------:R-:W-:-:S03]  /*2960*/  VIADD R13, R13, 0x2 ;  /* 0x000000020d0d7836 */ /* 0x000fc60000000000 */
[----:B------:R-:W-:-:S05]  /*2970*/  LEA R19, R15, R10, 0x2 ;  /* 0x0000000a0f137211 */ /* 0x000fca00078e10ff */
[----:B------:R-:W0:Y:S04]  /*2980*/  LDS R15, [R19] ;  /* 0x00000000130f7984 */ /* 0x000e280000000800 */
[----:B------:R-:W1:Y:S01]  /*2990*/  LDS R17, [R19+0x4] ;  /* 0x0000040013117984 */ /* 0x000e620000000800 */
[--C-:B0-----:R-:W-:Y:S01]  /*29a0*/  FADD R15, R15, -R12.reuse ;  /* 0x8000000c0f0f7221 */ /* 0x101fe20000000000 */
[----:B-1----:R-:W-:-:S03]  /*29b0*/  FADD R17, R17, -R12 ;  /* 0x8000000c11117221 */ /* 0x002fc60000000000 */
[----:B------:R-:W-:Y:S01]  /*29c0*/  FMUL R15, R15, 1.4426950216293334961 ;  /* 0x3fb8aa3b0f0f7820 */ /* 0x000fe20000400000 */
[----:B------:R-:W-:-:S04]  /*29d0*/  FMUL R17, R17, 1.4426950216293334961 ;  /* 0x3fb8aa3b11117820 */ /* 0x000fc80000400000 */
[----:B------:R-:W-:Y:S02]  /*29e0*/  FSETP.GEU.AND P0, PT, R15, -126, PT ;  /* 0xc2fc00000f00780b */ /* 0x000fe40003f0e000 */
[----:B------:R-:W-:-:S11]  /*29f0*/  FSETP.GEU.AND P1, PT, R17, -126, PT ;  /* 0xc2fc00001100780b */ /* 0x000fd60003f2e000 */
[----:B------:R-:W-:Y:S02]  /*2a00*/  @!P0 FMUL R15, R15, 0.5 ;  /* 0x3f0000000f0f8820 */ /* 0x000fe40000400000 */
[----:B------:R-:W-:Y:S02]  /*2a10*/  @!P1 FMUL R17, R17, 0.5 ;  /* 0x3f00000011119820 */ /* 0x000fe40000400000 */
[----:B------:R-:W0:Y:S08]  /*2a20*/  MUFU.EX2 R14, R15 ;  /* 0x0000000f000e7308 */ /* 0x000e300000000800 */
[----:B------:R-:W1:Y:S01]  /*2a30*/  MUFU.EX2 R16, R17 ;  /* 0x0000001100107308 */ /* 0x000e620000000800 */
[----:B0-----:R-:W-:-:S04]  /*2a40*/  @!P0 FMUL R14, R14, R14 ;  /* 0x0000000e0e0e8220 */ /* 0x001fc80000400000 */
[----:B------:R-:W-:Y:S01]  /*2a50*/  FADD R11, R11, R14 ;  /* 0x0000000e0b0b7221 */ /* 0x000fe20000000000 */
[----:B------:R0:W-:Y:S01]  /*2a60*/  STS [R19], R14 ;  /* 0x0000000e13007388 */ /* 0x0001e20000000800 */
[----:B-1----:R-:W-:-:S04]  /*2a70*/  @!P1 FMUL R16, R16, R16 ;  /* 0x0000001010109220 */ /* 0x002fc80000400000 */
[----:B------:R-:W-:Y:S01]  /*2a80*/  FADD R11, R11, R16 ;  /* 0x000000100b0b7221 */ /* 0x000fe20000000000 */
[----:B------:R0:W-:Y:S06]  /*2a90*/  STS [R19+0x4], R16 ;  /* 0x0000041013007388 */ /* 0x0001ec0000000800 */
.L_x_33:
[----:B------:R-:W-:Y:S05]  /*2aa0*/  @P2 BRA `(.L_x_29) ;  /* 0x00000000002c2947 */ /* 0x000fea0003800000 */
[----:B------:R-:W-:-:S05]  /*2ab0*/  IMAD R7, R0, R7, R13 ;  /* 0x0000000700077224 */ /* 0x000fca00078e020d */
[----:B------:R-:W-:-:S05]  /*2ac0*/  LEA R7, R7, R10, 0x2 ;  /* 0x0000000a07077211 */ /* 0x000fca00078e10ff */
[----:B------:R-:W1:Y:S02]  /*2ad0*/  LDS R13, [R7] ;  /* 0x00000000070d7984 */ /* 0x000e640000000800 */
[----:B-1----:R-:W-:-:S04]  /*2ae0*/  FADD R13, R13, -R12 ;  /* 0x8000000c0d0d7221 */ /* 0x002fc80000000000 */
[----:B------:R-:W-:-:S05]  /*2af0*/  FMUL R13, R13, 1.4426950216293334961 ;  /* 0x3fb8aa3b0d0d7820 */ /* 0x000fca0000400000 */
[----:B------:R-:W-:-:S13]  /*2b00*/  FSETP.GEU.AND P0, PT, R13, -126, PT ;  /* 0xc2fc00000d00780b */ /* 0x000fda0003f0e000 */
[----:B------:R-:W-:-:S04]  /*2b10*/  @!P0 FMUL R13, R13, 0.5 ;  /* 0x3f0000000d0d8820 */ /* 0x000fc80000400000 */
[----:B0-----:R-:W0:Y:S02]  /*2b20*/  MUFU.EX2 R14, R13 ;  /* 0x0000000d000e7308 */ /* 0x001e240000000800 */
[----:B0-----:R-:W-:-:S04]  /*2b30*/  @!P0 FMUL R14, R14, R14 ;  /* 0x0000000e0e0e8220 */ /* 0x001fc80000400000 */
[----:B------:R-:W-:Y:S01]  /*2b40*/  FADD R11, R11, R14 ;  /* 0x0000000e0b0b7221 */ /* 0x000fe20000000000 */
[----:B------:R2:W-:Y:S06]  /*2b50*/  STS [R7], R14 ;  /* 0x0000000e07007388 */ /* 0x0005ec0000000800 */
.L_x_29:
[----:B------:R-:W-:-:S05]  /*2b60*/  FMNMX R13, R12, R5, !PT ;  /* 0x000000050c0d7209 */ /* 0x000fca0007800000 */
[C---:B------:R-:W-:Y:S01]  /*2b70*/  FADD R5, -R13.reuse, R5 ;  /* 0x000000050d057221 */ /* 0x040fe20000000100 */
[----:B------:R-:W-:-:S03]  /*2b80*/  FADD R12, -R13, R12 ;  /* 0x0000000c0d0c7221 */ /* 0x000fc60000000100 */
[----:B------:R-:W-:Y:S01]  /*2b90*/  FMUL R5, R5, 1.4426950216293334961 ;  /* 0x3fb8aa3b05057820 */ /* 0x000fe20000400000 */
[----:B01----:R-:W-:Y:S01]  /*2ba0*/  FMUL R16, R12, 1.4426950216293334961 ;  /* 0x3fb8aa3b0c107820 */ /* 0x003fe20000400000 */
[----:B------:R-:W-:-:S03]  /*2bb0*/  MOV R12, R13 ;  /* 0x0000000d000c7202 */ /* 0x000fc60000000f00 */
[----:B------:R-:W-:Y:S02]  /*2bc0*/  FSETP.GEU.AND P0, PT, R5, -126, PT ;  /* 0xc2fc00000500780b */ /* 0x000fe40003f0e000 */
[----:B------:R-:W-:-:S11]  /*2bd0*/  FSETP.GEU.AND P1, PT, R16, -126, PT ;  /* 0xc2fc00001000780b */ /* 0x000fd60003f2e000 */
[----:B------:R-:W-:Y:S02]  /*2be0*/  @!P0 FMUL R5, R5, 0.5 ;  /* 0x3f00000005058820 */ /* 0x000fe40000400000 */
[----:B------:R-:W-:Y:S02]  /*2bf0*/  @!P1 FMUL R16, R16, 0.5 ;  /* 0x3f00000010109820 */ /* 0x000fe40000400000 */
[----:B------:R-:W0:Y:S08]  /*2c00*/  MUFU.EX2 R15, R5 ;  /* 0x00000005000f7308 */ /* 0x000e300000000800 */
[----:B--2---:R-:W1:Y:S01]  /*2c10*/  MUFU.EX2 R7, R16 ;  /* 0x0000001000077308 */ /* 0x004e620000000800 */
[----:B0-----:R-:W-:Y:S01]  /*2c20*/  @!P0 FMUL R15, R15, R15 ;  /* 0x0000000f0f0f8220 */ /* 0x001fe20000400000 */
[----:B------:R-:W-:-:S03]  /*2c30*/  ISETP.GE.AND P0, PT, R3, 0x1, PT ;  /* 0x000000010300780c */ /* 0x000fc60003f06270 */
[----:B------:R-:W-:Y:S01]  /*2c40*/  FMUL R14, R15, R6 ;  /* 0x000000060f0e7220 */ /* 0x000fe20000400000 */
[----:B-1----:R-:W-:-:S04]  /*2c50*/  @!P1 FMUL R7, R7, R7 ;  /* 0x0000000707079220 */ /* 0x002fc80000400000 */
[----:B------:R-:W-:-:S05]  /*2c60*/  FFMA R11, R7, R11, R14 ;  /* 0x0000000b070b7223 */ /* 0x000fca000000000e */
[----:B------:R-:W-:Y:S05]  /*2c70*/  @!P0 BRA `(.L_x_6) ;  /* 0x0000001000c88947 */ /* 0x000fea0003800000 */
[----:B------:R-:W-:Y:S01]  /*2c80*/  IADD3 R5, PT, PT, R11, 0x1800000, RZ ;  /* 0x018000000b057810 */ /* 0x000fe20007ffe0ff */
[----:B------:R-:W-:Y:S01]  /*2c90*/  BSSY.RECONVERGENT B0, `(.L_x_34) ;  /* 0x000000d000007945 */ /* 0x000fe20003800200 */
[----:B------:R-:W-:Y:S02]  /*2ca0*/  IMAD R13, R2, R3, R4 ;  /* 0x00000003020d7224 */ /* 0x000fe400078e0204 */
[----:B------:R-:W-:-:S04]  /*2cb0*/  LOP3.LUT R5, R5, 0x7f800000, RZ, 0xc0, !PT ;  /* 0x7f80000005057812 */ /* 0x000fc800078ec0ff */
[----:B------:R-:W-:-:S13]  /*2cc0*/  ISETP.GT.U32.AND P0, PT, R5, 0x1ffffff, PT ;  /* 0x01ffffff0500780c */ /* 0x000fda0003f04070 */
[----:B------:R-:W-:Y:S05]  /*2cd0*/  @P0 BRA `(.L_x_35) ;  /* 0x0000000000100947 */ /* 0x000fea0003800000 */
[----:B------:R-:W-:-:S07]  /*2ce0*/  MOV R16, 0x2d00 ;  /* 0x00002d0000107802 */ /* 0x000fce0000000f00 */
[----:B------:R-:W-:Y:S05]  /*2cf0*/  CALL.REL.NOINC `($__internal_0_$__cuda_sm20_rcp_rn_f32_slowpath) ;  /* 0x0000001000d07944 */ /* 0x000fea0003c00000 */
[----:B------:R-:W-:Y:S01]  /*2d00*/  MOV R3, R5 ;  /* 0x0000000500037202 */ /* 0x000fe20000000f00 */
[----:B------:R-:W-:Y:S06]  /*2d10*/  BRA `(.L_x_36) ;  /* 0x0000000000107947 */ /* 0x000fec0003800000 */
.L_x_35:
[----:B------:R-:W0:Y:S02]  /*2d20*/  MUFU.RCP R4, R11 ;  /* 0x0000000b00047308 */ /* 0x000e240000001000 */
[----:B0-----:R-:W-:-:S04]  /*2d30*/  FFMA R3, R11, R4, -1 ;  /* 0xbf8000000b037423 */ /* 0x001fc80000000004 */
[----:B------:R-:W-:-:S04]  /*2d40*/  FADD.FTZ R3, -R3, -RZ ;  /* 0x800000ff03037221 */ /* 0x000fc80000010100 */
[----:B------:R-:W-:-:S07]  /*2d50*/  FFMA R3, R4, R3, R4 ;  /* 0x0000000304037223 */ /* 0x000fce0000000004 */
.L_x_36:
[----:B------:R-:W-:Y:S05]  /*2d60*/  BSYNC.RECONVERGENT B0 ;  /* 0x0000000000007941 */ /* 0x000fea0003800200 */
.L_x_34:
[----:B------:R-:W-:Y:S05]  /*2d70*/  @!P3 BRA `(.L_x_37) ;  /* 0x0000000400f8b947 */ /* 0x000fea0003800000 */
[----:B------:R-:W0:Y:S01]  /*2d80*/  LDC R5, c[0x0][0x3a4] ;  /* 0x0000e900ff057b82 */ /* 0x000e220000000800 */
[----:B------:R-:W1:Y:S01]  /*2d90*/  LDCU UR4, c[0x0][0x3b0] ;  /* 0x00007600ff0477ac */ /* 0x000e620008000800 */
[----:B------:R-:W-:Y:S01]  /*2da0*/  HFMA2 R16, -RZ, RZ, 0, 0 ;  /* 0x00000000ff107431 */ /* 0x000fe200000001ff */
[----:B-1----:R-:W-:Y:S01]  /*2db0*/  ULOP3.LUT UR7, UR4, 0x7, URZ, 0xc0, !UPT ;  /* 0x0000000704077892 */ /* 0x002fe2000f8ec0ff */
[----:B0-----:R-:W-:-:S04]  /*2dc0*/  IMAD R4, R5, 0x3, R0 ;  /* 0x0000000305047824 */ /* 0x001fc800078e0200 */
[----:B------:R-:W-:-:S04]  /*2dd0*/  IMAD.SHL.U32 R4, R4, 0x4, RZ ;  /* 0x0000000404047824 */ /* 0x000fc800078e00ff */
[----:B------:R-:W-:-:S05]  /*2de0*/  IMAD R4, R4, UR4, R9 ;  /* 0x0000000404047c24 */ /* 0x000fca000f8e0209 */
[----:B------:R-:W-:-:S07]  /*2df0*/  IADD3 R15, PT, PT, R4, 0x10, RZ ;  /* 0x00000010040f7810 */ /* 0x000fce0007ffe0ff */
.L_x_43:
[----:B0-----:R-:W0:Y:S01]  /*2e00*/  LDCU UR9, c[0x0][0x3b0] ;  /* 0x00007600ff0977ac */ /* 0x001e220008000800 */
[----:B------:R-:W-:Y:S02]  /*2e10*/  MOV R18, RZ ;  /* 0x000000ff00127202 */ /* 0x000fe40000000f00 */
[----:B------:R-:W-:Y:S01]  /*2e20*/  MOV R5, RZ ;  /* 0x000000ff00057202 */ /* 0x000fe20000000f00 */
[----:B------:R-:W-:Y:S02]  /*2e30*/  UISETP.NE.AND UP0, UPT, UR7, URZ, UPT ;  /* 0x000000ff0700728c */ /* 0x000fe4000bf05270 */
[----:B0-----:R-:W-:-:S09]  /*2e40*/  UISETP.GE.U32.AND UP1, UPT, UR9, 0x8, UPT ;  /* 0x000000080900788c */ /* 0x001fd2000bf26070 */
[----:B------:R-:W-:Y:S05]  /*2e50*/  BRA.U !UP1, `(.L_x_38) ;  /* 0x0000000109b07547 */ /* 0x000fea000b800000 */
[----:B------:R-:W-:Y:S01]  /*2e60*/  ULOP3.LUT UR5, UR9, 0x7ffffff8, URZ, 0xc0, !UPT ;  /* 0x7ffffff809057892 */ /* 0x000fe2000f8ec0ff */
[----:B------:R-:W-:Y:S01]  /*2e70*/  IMAD R17, R8, 0x8, R9 ;  /* 0x0000000808117824 */ /* 0x000fe200078e0209 */
[----:B------:R-:W-:Y:S02]  /*2e80*/  MOV R18, RZ ;  /* 0x000000ff00127202 */ /* 0x000fe40000000f00 */
[----:B------:R-:W-:Y:S01]  /*2e90*/  MOV R4, R15 ;  /* 0x0000000f00047202 */ /* 0x000fe20000000f00 */
[----:B------:R-:W-:Y:S01]  /*2ea0*/  UIADD3 UR4, UPT, UPT, -UR5, URZ, URZ ;  /* 0x000000ff05047290 */ /* 0x000fe2000fffe1ff */
[----:B------:R-:W-:Y:S02]  /*2eb0*/  LEA R17, R16, R17, 0x2 ;  /* 0x0000001110117211 */ /* 0x000fe400078e10ff */
[----:B------:R-:W-:-:S09]  /*2ec0*/  MOV R5, UR5 ;  /* 0x0000000500057c02 */ /* 0x000fd20008000f00 */
.L_x_39:
[----:B------:R-:W-:Y:S01]  /*2ed0*/  LDS R23, [R4+-0x10] ;  /* 0xfffff00004177984 */ /* 0x000fe20000000800 */
[----:B------:R-:W0:Y:S01]  /*2ee0*/  LDC R20, c[0x0][0x3a4] ;  /* 0x0000e900ff147b82 */ /* 0x000e220000000800 */
[----:B------:R-:W-:Y:S02]  /*2ef0*/  UIADD3 UR4, UPT, UPT, UR4, 0x8, URZ ;  /* 0x0000000804047890 */ /* 0x000fe4000fffe0ff */
[----:B------:R1:W2:Y:S02]  /*2f00*/  LDS R22, [R17] ;  /* 0x0000000011167984 */ /* 0x0002a40000000800 */
[----:B------:R-:W-:Y:S02]  /*2f10*/  UISETP.NE.AND UP1, UPT, UR4, URZ, UPT ;  /* 0x000000ff0400728c */ /* 0x000fe4000bf25270 */
[----:B------:R-:W-:Y:S01]  /*2f20*/  LDS R25, [R4+-0xc] ;  /* 0xfffff40004197984 */ /* 0x000fe20000000800 */
[C---:B0-----:R-:W-:Y:S01]  /*2f30*/  IMAD R27, R20.reuse, 0x4, R17 ;  /* 0x00000004141b7824 */ /* 0x041fe200078e0211 */
[----:B-1----:R-:W-:-:S04]  /*2f40*/  LEA R17, R20, R17, 0x5 ;  /* 0x0000001114117211 */ /* 0x002fc800078e28ff */
[----:B------:R-:W0:Y:S01]  /*2f50*/  LDS R19, [R27] ;  /* 0x000000001b137984 */ /* 0x000e220000000800 */
[----:B------:R-:W-:-:S04]  /*2f60*/  LEA R29, R20, R27, 0x2 ;  /* 0x0000001b141d7211 */ /* 0x000fc800078e10ff */
[----:B------:R-:W-:-:S04]  /*2f70*/  LEA R24, R20, R29, 0x2 ;  /* 0x0000001d14187211 */ /* 0x000fc800078e10ff */
[----:B------:R-:W-:Y:S01]  /*2f80*/  LEA R26, R20, R24, 0x2 ;  /* 0x00000018141a7211 */ /* 0x000fe200078e10ff */
[----:B--2---:R-:W-:Y:S02]  /*2f90*/  FFMA R22, R23, R22, R18 ;  /* 0x0000001617167223 */ /* 0x004fe40000000012 */
[----:B------:R-:W-:Y:S04]  /*2fa0*/  LDS R18, [R4+-0x8] ;  /* 0xfffff80004127984 */ /* 0x000fe80000000800 */
[----:B------:R-:W1:Y:S04]  /*2fb0*/  LDS R23, [R29] ;  /* 0x000000001d177984 */ /* 0x000e680000000800 */
[----:B------:R-:W-:Y:S01]  /*2fc0*/  LDS R29, [R4+0xc] ;  /* 0x00000c00041d7984 */ /* 0x000fe20000000800 */
[----:B0-----:R-:W-:-:S03]  /*2fd0*/  FFMA R19, R25, R19, R22 ;  /* 0x0000001319137223 */ /* 0x001fc60000000016 */
[----:B------:R-:W-:Y:S04]  /*2fe0*/  LDS R22, [R24] ;  /* 0x0000000018167984 */ /* 0x000fe80000000800 */
[----:B------:R-:W0:Y:S01]  /*2ff0*/  LDS R25, [R4+-0x4] ;  /* 0xfffffc0004197984 */ /* 0x000e220000000800 */
[----:B-1----:R-:W-:-:S03]  /*3000*/  FFMA R18, R18, R23, R19 ;  /* 0x0000001712127223 */ /* 0x002fc60000000013 */
[----:B------:R-:W-:Y:S04]  /*3010*/  LDS R19, [R4] ;  /* 0x0000000004137984 */ /* 0x000fe80000000800 */
[----:B------:R-:W1:Y:S01]  /*3020*/  LDS R23, [R26] ;  /* 0x000000001a177984 */ /* 0x000e620000000800 */
[----:B0-----:R-:W-:Y:S01]  /*3030*/  FFMA R18, R25, R22, R18 ;  /* 0x0000001619127223 */ /* 0x001fe20000000012 */
[----:B------:R-:W-:-:S05]  /*3040*/  LEA R25, R20, R26, 0x2 ;  /* 0x0000001a14197211 */ /* 0x000fca00078e10ff */
[C---:B------:R-:W-:Y:S02]  /*3050*/  IMAD R27, R20.reuse, 0x4, R25 ;  /* 0x00000004141b7824 */ /* 0x040fe400078e0219 */
[----:B------:R-:W-:Y:S03]  /*3060*/  LDS R25, [R25] ;  /* 0x0000000019197984 */ /* 0x000fe60000000800 */
[----:B------:R-:W-:Y:S02]  /*3070*/  LEA R22, R20, R27, 0x2 ;  /* 0x0000001b14167211 */ /* 0x000fe400078e10ff */
[----:B------:R-:W-:Y:S04]  /*3080*/  LDS R27, [R27] ;  /* 0x000000001b1b7984 */ /* 0x000fe80000000800 */
[----:B------:R-:W-:Y:S01]  /*3090*/  LDS R22, [R22] ;  /* 0x0000000016167984 */ /* 0x000fe20000000800 */
[----:B-1----:R-:W-:-:S03]  /*30a0*/  FFMA R18, R19, R23, R18 ;  /* 0x0000001713127223 */ /* 0x002fc60000000012 */
[----:B------:R-:W0:Y:S04]  /*30b0*/  LDS R19, [R4+0x4] ;  /* 0x0000040004137984 */ /* 0x000e280000000800 */
[----:B------:R1:W2:Y:S02]  /*30c0*/  LDS R23, [R4+0x8] ;  /* 0x0000080004177984 */ /* 0x0002a40000000800 */
[----:B-1----:R-:W-:Y:S01]  /*30d0*/  IADD3 R4, PT, PT, R4, 0x20, RZ ;  /* 0x0000002004047810 */ /* 0x002fe20007ffe0ff */
[----:B0-----:R-:W-:-:S04]  /*30e0*/  FFMA R18, R19, R25, R18 ;  /* 0x0000001913127223 */ /* 0x001fc80000000012 */
[----:B--2---:R-:W-:-:S04]  /*30f0*/  FFMA R18, R23, R27, R18 ;  /* 0x0000001b17127223 */ /* 0x004fc80000000012 */
[----:B------:R-:W-:Y:S01]  /*3100*/  FFMA R18, R29, R22, R18 ;  /* 0x000000161d127223 */ /* 0x000fe20000000012 */
[----:B------:R-:W-:Y:S06]  /*3110*/  BRA.U UP1, `(.L_x_39) ;  /* 0xfffffffd016c7547 */ /* 0x000fec000b83ffff */
.L_x_38:
[----:B------:R-:W-:Y:S05]  /*3120*/  BRA.U !UP0, `(.L_x_40) ;  /* 0x0000000108d07547 */ /* 0x000fea000b800000 */
[----:B------:R-:W-:Y:S02]  /*3130*/  UIADD3 UR4, UPT, UPT, UR7, -0x1, URZ ;  /* 0xffffffff07047890 */ /* 0x000fe4000fffe0ff */
[----:B------:R-:W-:Y:S02]  /*3140*/  ULOP3.LUT UP1, UR5, UR9, 0x3, URZ, 0xc0, !UPT ;  /* 0x0000000309057892 */ /* 0x000fe4000f82c0ff */
[----:B------:R-:W-:-:S09]  /*3150*/  UISETP.GE.U32.AND UP0, UPT, UR4, 0x3, UPT ;  /* 0x000000030400788c */ /* 0x000fd2000bf06070 */
[----:B------:R-:W-:Y:S05]  /*3160*/  BRA.U !UP0, `(.L_x_41) ;  /* 0x0000000108547547 */ /* 0x000fea000b800000 */
[----:B------:R-:W0:Y:S01]  /*3170*/  LDC R25, c[0x0][0x3a4] ;  /* 0x0000e900ff197b82 */ /* 0x000e220000000800 */
[----:B------:R-:W-:-:S05]  /*3180*/  IMAD R19, R0, UR9, R5 ;  /* 0x0000000900137c24 */ /* 0x000fca000f8e0205 */
[----:B------:R-:W-:-:S05]  /*3190*/  LEA R19, R19, R10, 0x2 ;  /* 0x0000000a13137211 */ /* 0x000fca00078e10ff */
[----:B------:R-:W-:Y:S04]  /*31a0*/  LDS R17, [R19] ;  /* 0x0000000013117984 */ /* 0x000fe80000000800 */
[----:B------:R-:W-:Y:S01]  /*31b0*/  LDS R27, [R19+0xc] ;  /* 0x00000c00131b7984 */ /* 0x000fe20000000800 */
[C---:B0-----:R-:W-:Y:S01]  /*31c0*/  IMAD R4, R5.reuse, R25, R16 ;  /* 0x0000001905047224 */ /* 0x041fe200078e0210 */
[----:B------:R-:W-:-:S03]  /*31d0*/  IADD3 R5, PT, PT, R5, 0x4, RZ ;  /* 0x0000000405057810 */ /* 0x000fc60007ffe0ff */
[----:B------:R-:W-:Y:S02]  /*31e0*/  IMAD R20, R4, 0x4, R21 ;  /* 0x0000000404147824 */ /* 0x000fe400078e0215 */
[----:B------:R-:W-:Y:S03]  /*31f0*/  LDS R4, [R19+0x4] ;  /* 0x0000040013047984 */ /* 0x000fe60000000800 */
[C---:B------:R-:W-:Y:S02]  /*3200*/  LEA R23, R25.reuse, R20, 0x2 ;  /* 0x0000001419177211 */ /* 0x040fe400078e10ff */
[----:B------:R-:W0:Y:S02]  /*3210*/  LDS R20, [R20] ;  /* 0x0000000014147984 */ /* 0x000e240000000800 */
[C---:B------:R-:W-:Y:S02]  /*3220*/  LEA R22, R25.reuse, R23, 0x2 ;  /* 0x0000001719167211 */ /* 0x040fe400078e10ff */
[----:B------:R-:W1:Y:S02]  /*3230*/  LDS R23, [R23] ;  /* 0x0000000017177984 */ /* 0x000e640000000800 */
[----:B------:R-:W-:-:S02]  /*3240*/  LEA R24, R25, R22, 0x2 ;  /* 0x0000001619187211 */ /* 0x000fc400078e10ff */
[----:B------:R-:W-:Y:S04]  /*3250*/  LDS R22, [R22] ;  /* 0x0000000016167984 */ /* 0x000fe80000000800 */
[----:B------:R-:W2:Y:S04]  /*3260*/  LDS R25, [R19+0x8] ;  /* 0x0000080013197984 */ /* 0x000ea80000000800 */
[----:B------:R-:W3:Y:S01]  /*3270*/  LDS R24, [R24] ;  /* 0x0000000018187984 */ /* 0x000ee20000000800 */
[----:B0-----:R-:W-:-:S04]  /*3280*/  FFMA R17, R17, R20, R18 ;  /* 0x0000001411117223 */ /* 0x001fc80000000012 */
[----:B-1----:R-:W-:-:S04]  /*3290*/  FFMA R4, R4, R23, R17 ;  /* 0x0000001704047223 */ /* 0x002fc80000000011 */
[----:B--2---:R-:W-:-:S04]  /*32a0*/  FFMA R4, R25, R22, R4 ;  /* 0x0000001619047223 */ /* 0x004fc80000000004 */
[----:B---3--:R-:W-:-:S07]  /*32b0*/  FFMA R18, R27, R24, R4 ;  /* 0x000000181b127223 */ /* 0x008fce0000000004 */
.L_x_41:
[----:B------:R-:W-:Y:S05]  /*32c0*/  BRA.U !UP1, `(.L_x_40) ;  /* 0x0000000109687547 */ /* 0x000fea000b800000 */
[----:B------:R-:W-:Y:S02]  /*32d0*/  UISETP.NE.AND UP0, UPT, UR5, 0x1, UPT ;  /* 0x000000010500788c */ /* 0x000fe4000bf05270 */
[----:B------:R-:W-:-:S04]  /*32e0*/  ULOP3.LUT UR4, UR9, 0x1, URZ, 0xc0, !UPT ;  /* 0x0000000109047892 */ /* 0x000fc8000f8ec0ff */
[----:B------:R-:W-:-:S03]  /*32f0*/  UISETP.NE.U32.AND UP1, UPT, UR4, 0x1, UPT ;  /* 0x000000010400788c */ /* 0x000fc6000bf25070 */
[----:B------:R-:W-:Y:S08]  /*3300*/  BRA.U !UP0, `(.L_x_42) ;  /* 0x0000000108347547 */ /* 0x000ff0000b800000 */
[----:B------:R-:W0:Y:S01]  /*3310*/  LDC R4, c[0x0][0x3a4] ;  /* 0x0000e900ff047b82 */ /* 0x000e220000000800 */
[----:B------:R-:W-:-:S04]  /*3320*/  IMAD R17, R0, UR9, R5 ;  /* 0x0000000900117c24 */ /* 0x000fc8000f8e0205 */
[----:B------:R-:W-:-:S05]  /*3330*/  IMAD R17, R17, 0x4, R10 ;  /* 0x0000000411117824 */ /* 0x000fca00078e020a */
[----:B------:R-:W-:Y:S04]  /*3340*/  LDS R19, [R17] ;  /* 0x0000000011137984 */ /* 0x000fe80000000800 */
[----:B------:R-:W-:Y:S01]  /*3350*/  LDS R25, [R17+0x4] ;  /* 0x0000040011197984 */ /* 0x000fe20000000800 */
[C---:B0-----:R-:W-:Y:S01]  /*3360*/  IMAD R20, R5.reuse, R4, R16 ;  /* 0x0000000405147224 */ /* 0x041fe200078e0210 */
[----:B------:R-:W-:-:S04]  /*3370*/  IADD3 R5, PT, PT, R5, 0x2, RZ ;  /* 0x0000000205057810 */ /* 0x000fc80007ffe0ff */
[----:B------:R-:W-:-:S04]  /*3380*/  LEA R23, R20, R21, 0x2 ;  /* 0x0000001514177211 */ /* 0x000fc800078e10ff */
[----:B------:R-:W-:Y:S02]  /*3390*/  LEA R4, R4, R23, 0x2 ;  /* 0x0000001704047211 */ /* 0x000fe400078e10ff */
[----:B------:R-:W0:Y:S04]  /*33a0*/  LDS R23, [R23] ;  /* 0x0000000017177984 */ /* 0x000e280000000800 */
[----:B------:R-:W1:Y:S01]  /*33b0*/  LDS R4, [R4] ;  /* 0x0000000004047984 */ /* 0x000e620000000800 */
[----:B0-----:R-:W-:-:S04]  /*33c0*/  FFMA R18, R19, R23, R18 ;  /* 0x0000001713127223 */ /* 0x001fc80000000012 */
[----:B-1----:R-:W-:-:S07]  /*33d0*/  FFMA R18, R25, R4, R18 ;  /* 0x0000000419127223 */ /* 0x002fce0000000012 */
.L_x_42:
[----:B------:R-:W-:Y:S05]  /*33e0*/  BRA.U UP1, `(.L_x_40) ;  /* 0x0000000101207547 */ /* 0x000fea000b800000 */
[----:B------:R-:W0:Y:S01]  /*33f0*/  LDCU UR4, c[0x0][0x3a4] ;  /* 0x00007480ff0477ac */ /* 0x000e220008000800 */
[----:B------:R-:W-:-:S05]  /*3400*/  IMAD R17, R0, UR9, R5 ;  /* 0x0000000900117c24 */ /* 0x000fca000f8e0205 */
[----:B------:R-:W-:-:S06]  /*3410*/  LEA R17, R17, R10, 0x2 ;  /* 0x0000000a11117211 */ /* 0x000fcc00078e10ff */
[----:B------:R-:W-:Y:S01]  /*3420*/  LDS R17, [R17] ;  /* 0x0000000011117984 */ /* 0x000fe20000000800 */
[----:B0-----:R-:W-:-:S04]  /*3430*/  IMAD R4, R5, UR4, R16 ;  /* 0x0000000405047c24 */ /* 0x001fc8000f8e0210 */
[----:B------:R-:W-:-:S06]  /*3440*/  IMAD R4, R4, 0x4, R21 ;  /* 0x0000000404047824 */ /* 0x000fcc00078e0215 */
[----:B------:R-:W0:Y:S02]  /*3450*/  LDS R4, [R4] ;  /* 0x0000000004047984 */ /* 0x000e240000000800 */
[----:B0-----:R-:W-:-:S07]  /*3460*/  FFMA R18, R17, R4, R18 ;  /* 0x0000000411127223 */ /* 0x001fce0000000012 */
.L_x_40:
[----:B------:R-:W0:Y:S01]  /*3470*/  LDC.64 R4, c[0x0][0x398] ;  /* 0x0000e600ff047b82 */ /* 0x000e220000000a00 */
[----:B------:R-:W-:Y:S01]  /*3480*/  FSETP.GT.AND P0, PT, R6, RZ, PT ;  /* 0x000000ff0600720b */ /* 0x000fe20003f04000 */
[----:B------:R-:W-:Y:S01]  /*3490*/  HFMA2 R17, -RZ, RZ, 0, 0 ;  /* 0x00000000ff117431 */ /* 0x000fe200000001ff */
[----:B------:R-:W-:Y:S01]  /*34a0*/  IADD3 R19, PT, PT, R13, R16, RZ ;  /* 0x000000100d137210 */ /* 0x000fe20007ffe0ff */
[----:B------:R-:W1:Y:S04]  /*34b0*/  LDCU UR4, c[0x0][0x3a4] ;  /* 0x00007480ff0477ac */ /* 0x000e680008000800 */
[----:B0-----:R-:W-:-:S06]  /*34c0*/  IMAD.WIDE R4, R19, 0x4, R4 ;  /* 0x0000000413047825 */ /* 0x001fcc00078e0204 */
[----:B------:R-:W2:Y:S01]  /*34d0*/  @P0 LDG.E R17, desc[UR10][R4.64] ;  /* 0x0000000a04110981 */ /* 0x000ea2000c1e1900 */
[----:B------:R-:W-:-:S04]  /*34e0*/  IADD3 R16, PT, PT, R16, 0x1, RZ ;  /* 0x0000000110107810 */ /* 0x000fc80007ffe0ff */
[----:B-1----:R-:W-:Y:S01]  /*34f0*/  ISETP.NE.AND P0, PT, R16, UR4, PT ;  /* 0x0000000410007c0c */ /* 0x002fe2000bf05270 */
[----:B--2---:R-:W-:-:S04]  /*3500*/  FMUL R20, R14, R17 ;  /* 0x000000110e147220 */ /* 0x004fc80000400000 */
[----:B------:R-:W-:-:S04]  /*3510*/  FFMA R20, R7, R18, R20 ;  /* 0x0000001207147223 */ /* 0x000fc80000000014 */
[----:B------:R-:W-:-:S05]  /*3520*/  FMUL R17, R20, R3 ;  /* 0x0000000314117220 */ /* 0x000fca0000400000 */
[----:B------:R0:W-:Y:S01]  /*3530*/  STG.E desc[UR10][R4.64], R17 ;  /* 0x0000001104007986 */ /* 0x0001e2000c10190a */
[----:B------:R-:W-:Y:S05]  /*3540*/  @!P0 BRA `(.L_x_6) ;  /* 0x0000000800948947 */ /* 0x000fea0003800000 */
[----:B------:R-:W-:Y:S05]  /*3550*/  BRA `(.L_x_43) ;  /* 0xfffffff800287947 */ /* 0x000fea000383ffff */
.L_x_37:
[----:B------:R-:W0:Y:S02]  /*3560*/  LDCU UR5, c[0x0][0x3a4] ;  /* 0x00007480ff0577ac */ /* 0x000e240008000800 */
[----:B0-----:R-:W-:Y:S02]  /*3570*/  UIADD3 UR4, UPT, UPT, UR5, -0x1, URZ ;  /* 0xffffffff05047890 */ /* 0x001fe4000fffe0ff */
[----:B------:R-:W-:Y:S02]  /*3580*/  ULOP3.LUT UR7, UR5, 0x7, URZ, 0xc0, !UPT ;  /* 0x0000000705077892 */ /* 0x000fe4000f8ec0ff */
[----:B------:R-:W-:-:S03]  /*3590*/  UISETP.GE.U32.AND UP0, UPT, UR4, 0x7, UPT ;  /* 0x000000070400788c */ /* 0x000fc6000bf06070 */
[----:B------:R-:W-:-:S06]  /*35a0*/  UMOV UR4, URZ ;  /* 0x000000ff00047c82 */ /* 0x000fcc0008000000 */
[----:B------:R-:W-:Y:S05]  /*35b0*/  BRA.U !UP0, `(.L_x_44) ;  /* 0x0000000508207547 */ /* 0x000fea000b800000 */
[----:B------:R-:W0:Y:S01]  /*35c0*/  LDC.64 R4, c[0x0][0x398] ;  /* 0x0000e600ff047b82 */ /* 0x000e220000000a00 */
[----:B------:R-:W-:Y:S01]  /*35d0*/  FMUL R15, RZ, R7 ;  /* 0x00000007ff0f7220 */ /* 0x000fe20000400000 */
[----:B------:R-:W-:-:S03]  /*35e0*/  ULOP3.LUT UR4, UR5, 0x7ffffff8, URZ, 0xc0, !UPT ;  /* 0x7ffffff805047892 */ /* 0x000fc6000f8ec0ff */
[----:B------:R-:W-:-:S09]  /*35f0*/  UMOV UR5, URZ ;  /* 0x000000ff00057c82 */ /* 0x000fd20008000000 */
.L_x_59:
[----:B------:R-:W-:Y:S01]  /*3600*/  FSETP.GT.AND P0, PT, R6, RZ, PT ;  /* 0x000000ff0600720b */ /* 0x000fe20003f04000 */
[----:B------:R-:W-:Y:S01]  /*3610*/  IMAD.MOV.U32 R0, RZ, RZ, RZ ;  /* 0x000000ffff007224 */ /* 0x000fe200078e00ff */
[----:B01234-:R-:W-:-:S05]  /*3620*/  IADD3 R9, PT, PT, R13, UR5, RZ ;  /* 0x000000050d097c10 */ /* 0x01ffca000fffe0ff */
[----:B0-----:R-:W-:-:S06]  /*3630*/  IMAD.WIDE R8, R9, 0x4, R4 ;  /* 0x0000000409087825 */ /* 0x001fcc00078e0204 */
[----:B------:R0:W5:Y:S01]  /*3640*/  @P0 LDG.E R0, desc[UR10][R8.64] ;  /* 0x0000000a08000981 */ /* 0x000162000c1e1900 */
[----:B------:R-:W-:Y:S01]  /*3650*/  FSETP.GT.AND P0, PT, R6, RZ, PT ;  /* 0x000000ff0600720b */ /* 0x000fe20003f04000 */
[----:B------:R-:W-:Y:S01]  /*3660*/  BSSY.RECONVERGENT B0, `(.L_x_45) ;  /* 0x0000004000007945 */ /* 0x000fe20003800200 */
[----:B------:R-:W-:-:S11]  /*3670*/  HFMA2 R10, -RZ, RZ, 0, 0 ;  /* 0x00000000ff0a7431 */ /* 0x000fd600000001ff */
[----:B------:R-:W-:Y:S05]  /*3680*/  @!P0 BRA `(.L_x_46) ;  /* 0x0000000000048947 */ /* 0x000fea0003800000 */
[----:B------:R1:W5:Y:S02]  /*3690*/  LDG.E R10, desc[UR10][R8.64+0x4] ;  /* 0x0000040a080a7981 */ /* 0x000364000c1e1900 */
.L_x_46:
[----:B------:R-:W-:Y:S05]  /*36a0*/  BSYNC.RECONVERGENT B0 ;  /* 0x0000000000007941 */ /* 0x000fea0003800200 */
.L_x_45:
[----:B------:R-:W-:Y:S01]  /*36b0*/  BSSY.RECONVERGENT B0, `(.L_x_47) ;  /* 0x0000005000007945 */ /* 0x000fe20003800200 */
[----:B-----5:R-:W-:Y:S01]  /*36c0*/  FFMA R10, R14, R10, R15 ;  /* 0x0000000a0e0a7223 */ /* 0x020fe2000000000f */
[----:B------:R-:W-:Y:S02]  /*36d0*/  MOV R16, RZ ;  /* 0x000000ff00107202 */ /* 0x000fe40000000f00 */
[----:B------:R-:W-:Y:S05]  /*36e0*/  @!P0 BRA `(.L_x_48) ;  /* 0x0000000000048947 */ /* 0x000fea0003800000 */
[----:B------:R2:W5:Y:S02]  /*36f0*/  LDG.E R16, desc[UR10][R8.64+0x8] ;  /* 0x0000080a08107981 */ /* 0x000564000c1e1900 */
.L_x_48:
[----:B------:R-:W-:Y:S05]  /*3700*/  BSYNC.RECONVERGENT B0 ;  /* 0x0000000000007941 */ /* 0x000fea0003800200 */
.L_x_47:
[--C-:B-----5:R-:W-:Y:S01]  /*3710*/  FFMA R16, R14, R16, R15.reuse ;  /* 0x000000100e107223 */ /* 0x120fe2000000000f */
[-C--:B------:R-:W-:Y:S01]  /*3720*/  FMUL R17, R10, R3.reuse ;  /* 0x000000030a117220 */ /* 0x080fe20000400000 */
[----:B------:R-:W-:Y:S01]  /*3730*/  BSSY.RECONVERGENT B0, `(.L_x_49) ;  /* 0x0000008000007945 */ /* 0x000fe20003800200 */
[----:B------:R-:W-:Y:S02]  /*3740*/  HFMA2 R10, -RZ, RZ, 0, 0 ;  /* 0x00000000ff0a7431 */ /* 0x000fe400000001ff */
[----:B------:R-:W-:Y:S01]  /*3750*/  FMUL R19, R16, R3 ;  /* 0x0000000310137220 */ /* 0x000fe20000400000 */
[----:B------:R-:W-:Y:S01]  /*3760*/  FFMA R0, R14, R0, R15 ;  /* 0x000000000e007223 */ /* 0x000fe2000000000f */
[----:B------:R3:W-:Y:S04]  /*3770*/  STG.E desc[UR10][R8.64+0x4], R17 ;  /* 0x0000041108007986 */ /* 0x0007e8000c10190a */
[----:B------:R3:W-:Y:S01]  /*3780*/  STG.E desc[UR10][R8.64+0x8], R19 ;  /* 0x0000081308007986 */ /* 0x0007e2000c10190a */
[----:B------:R-:W-:Y:S05]  /*3790*/  @!P0 BRA `(.L_x_50) ;  /* 0x0000000000048947 */ /* 0x000fea0003800000 */
[----:B------:R4:W5:Y:S02]  /*37a0*/  LDG.E R10, desc[UR10][R8.64+0xc] ;  /* 0x00000c0a080a7981 */ /* 0x000964000c1e1900 */
.L_x_50:
[----:B------:R-:W-:Y:S05]  /*37b0*/  BSYNC.RECONVERGENT B0 ;  /* 0x0000000000007941 */ /* 0x000fea0003800200 */
.L_x_49:
[----:B------:R-:W-:Y:S01]  /*37c0*/  BSSY.RECONVERGENT B0, `(.L_x_51) ;  /* 0x0000005000007945 */ /* 0x000fe20003800200 */
[----:B-----5:R-:W-:Y:S01]  /*37d0*/  FFMA R10, R14, R10, R15 ;  /* 0x0000000a0e0a7223 */ /* 0x020fe2000000000f */
[----:B------:R-:W-:Y:S02]  /*37e0*/  MOV R16, RZ ;  /* 0x000000ff00107202 */ /* 0x000fe40000000f00 */
[----:B------:R-:W-:Y:S05]  /*37f0*/  @!P0 BRA `(.L_x_52) ;  /* 0x0000000000048947 */ /* 0x000fea0003800000 */
[----:B------:R0:W5:Y:S02]  /*3800*/  LDG.E R16, desc[UR10][R8.64+0x10] ;  /* 0x0000100a08107981 */ /* 0x000164000c1e1900 */
.L_x_52:
[----:B------:R-:W-:Y:S05]  /*3810*/  BSYNC.RECONVERGENT B0 ;  /* 0x0000000000007941 */ /* 0x000fea0003800200 */
.L_x_51:
[----:B------:R-:W-:Y:S01]  /*3820*/  BSSY.RECONVERGENT B0, `(.L_x_53) ;  /* 0x0000005000007945 */ /* 0x000fe20003800200 */
[----:B-----5:R-:W-:Y:S01]  /*3830*/  FFMA R16, R14, R16, R15 ;  /* 0x000000100e107223 */ /* 0x020fe2000000000f */
[----:B---3--:R-:W-:Y:S02]  /*3840*/  IMAD.MOV.U32 R17, RZ, RZ, RZ ;  /* 0x000000ffff117224 */ /* 0x008fe400078e00ff */
[----:B------:R-:W-:Y:S05]  /*3850*/  @!P0 BRA `(.L_x_54) ;  /* 0x0000000000048947 */ /* 0x000fea0003800000 */
[----:B------:R3:W5:Y:S02]  /*3860*/  LDG.E R17, desc[UR10][R8.64+0x14] ;  /* 0x0000140a08117981 */ /* 0x000764000c1e1900 */
.L_x_54:
[----:B------:R-:W-:Y:S05]  /*3870*/  BSYNC.RECONVERGENT B0 ;  /* 0x0000000000007941 */ /* 0x000fea0003800200 */
.L_x_53:
[----:B-----5:R-:W-:Y:S01]  /*3880*/  FFMA R18, R14, R17, R15 ;  /* 0x000000110e127223 */ /* 0x020fe2000000000f */
[----:B------:R-:W-:Y:S01]  /*3890*/  BSSY.RECONVERGENT B0, `(.L_x_55) ;  /* 0x0000004000007945 */ /* 0x000fe20003800200 */
[----:B------:R-:W-:-:S03]  /*38a0*/  HFMA2 R17, -RZ, RZ, 0, 0 ;  /* 0x00000000ff117431 */ /* 0x000fc600000001ff */
[----:B------:R-:W-:Y:S05]  /*38b0*/  @!P0 BRA `(.L_x_56) ;  /* 0x0000000000048947 */ /* 0x000fea0003800000 */
[----:B------:R0:W5:Y:S02]  /*38c0*/  LDG.E R17, desc[UR10][R8.64+0x18] ;  /* 0x0000180a08117981 */ /* 0x000164000c1e1900 */
.L_x_56:
[----:B------:R-:W-:Y:S05]  /*38d0*/  BSYNC.RECONVERGENT B0 ;  /* 0x0000000000007941 */ /* 0x000fea0003800200 */
.L_x_55:
[----:B-----5:R-:W-:Y:S01]  /*38e0*/  FFMA R20, R14, R17, R15 ;  /* 0x000000110e147223 */ /* 0x020fe2000000000f */
[-C--:B------:R-:W-:Y:S01]  /*38f0*/  FMUL R19, R10, R3.reuse ;  /* 0x000000030a137220 */ /* 0x080fe20000400000 */
[-C--:B------:R-:W-:Y:S01]  /*3900*/  FMUL R21, R16, R3.reuse ;  /* 0x0000000310157220 */ /* 0x080fe20000400000 */
[-C--:B------:R-:W-:Y:S01]  /*3910*/  FMUL R23, R18, R3.reuse ;  /* 0x0000000312177220 */ /* 0x080fe20000400000 */
[-C--:B------:R-:W-:Y:S01]  /*3920*/  FMUL R25, R20, R3.reuse ;  /* 0x0000000314197220 */ /* 0x080fe20000400000 */
[----:B------:R-:W-:Y:S01]  /*3930*/  FMUL R17, R0, R3 ;  /* 0x0000000300117220 */ /* 0x000fe20000400000 */
[----:B------:R0:W-:Y:S01]  /*3940*/  STG.E desc[UR10][R8.64+0xc], R19 ;  /* 0x00000c1308007986 */ /* 0x0001e2000c10190a */
[----:B------:R-:W-:Y:S01]  /*3950*/  UIADD3 UR5, UPT, UPT, UR5, 0x8, URZ ;  /* 0x0000000805057890 */ /* 0x000fe2000fffe0ff */
[----:B------:R-:W-:Y:S01]  /*3960*/  BSSY.RECONVERGENT B0, `(.L_x_57) ;  /* 0x0000009000007945 */ /* 0x000fe20003800200 */
[----:B------:R-:W-:Y:S01]  /*3970*/  MOV R0, RZ ;  /* 0x000000ff00007202 */ /* 0x000fe20000000f00 */
[----:B------:R0:W-:Y:S01]  /*3980*/  STG.E desc[UR10][R8.64+0x10], R21 ;  /* 0x0000101508007986 */ /* 0x0001e2000c10190a */
[----:B------:R-:W-:-:S03]  /*3990*/  UISETP.NE.AND UP0, UPT, UR5, UR4, UPT ;  /* 0x000000040500728c */ /* 0x000fc6000bf05270 */
[----:B------:R0:W-:Y:S04]  /*39a0*/  STG.E desc[UR10][R8.64+0x14], R23 ;  /* 0x0000141708007986 */ /* 0x0001e8000c10190a */
[----:B------:R0:W-:Y:S04]  /*39b0*/  STG.E desc[UR10][R8.64+0x18], R25 ;  /* 0x0000181908007986 */ /* 0x0001e8000c10190a */
[----:B------:R0:W-:Y:S01]  /*39c0*/  STG.E desc[UR10][R8.64], R17 ;  /* 0x0000001108007986 */ /* 0x0001e2000c10190a */
[----:B------:R-:W-:Y:S05]  /*39d0*/  @!P0 BRA `(.L_x_58) ;  /* 0x0000000000048947 */ /* 0x000fea0003800000 */
[----:B------:R0:W5:Y:S02]  /*39e0*/  LDG.E R0, desc[UR10][R8.64+0x1c] ;  /* 0x00001c0a08007981 */ /* 0x000164000c1e1900 */
.L_x_58:
[----:B------:R-:W-:Y:S05]  /*39f0*/  BSYNC.RECONVERGENT B0 ;  /* 0x0000000000007941 */ /* 0x000fea0003800200 */
.L_x_57:
[----:B-----5:R-:W-:-:S04]  /*3a00*/  FFMA R0, R14, R0, R15 ;  /* 0x000000000e007223 */ /* 0x020fc8000000000f */
[----:B0-----:R-:W-:-:S05]  /*3a10*/  FMUL R17, R0, R3 ;  /* 0x0000000300117220 */ /* 0x001fca0000400000 */
[----:B------:R0:W-:Y:S01]  /*3a20*/  STG.E desc[UR10][R8.64+0x1c], R17 ;  /* 0x00001c1108007986 */ /* 0x0001e2000c10190a */
[----:B------:R-:W-:Y:S05]  /*3a30*/  BRA.U UP0, `(.L_x_59) ;  /* 0xfffffff900f07547 */ /* 0x000fea000b83ffff */
.L_x_44:
[----:B------:R-:W-:-:S09]  /*3a40*/  UISETP.NE.AND UP0, UPT, UR7, URZ, UPT ;  /* 0x000000ff0700728c */ /* 0x000fd2000bf05270 */
[----:B------:R-:W-:Y:S05]  /*3a50*/  BRA.U !UP0, `(.L_x_6) ;  /* 0x0000000508507547 */ /* 0x000fea000b800000 */
[----:B------:R-:W5:Y:S01]  /*3a60*/  LDCU UR5, c[0x0][0x3a4] ;  /* 0x00007480ff0577ac */ /* 0x000f620008000800 */
[----:B------:R-:W-:Y:S02]  /*3a70*/  UISETP.GE.U32.AND UP0, UPT, UR7, 0x4, UPT ;  /* 0x000000040700788c */ /* 0x000fe4000bf06070 */
[----:B-----5:R-:W-:-:S07]  /*3a80*/  ULOP3.LUT UR9, UR5, 0x3, URZ, 0xc0, !UPT ;  /* 0x0000000305097892 */ /* 0x020fce000f8ec0ff */
[----:B------:R-:W-:Y:S05]  /*3a90*/  BRA.U !UP0, `(.L_x_60) ;  /* 0x0000000108987547 */ /* 0x000fea000b800000 */
[----:B------:R-:W5:Y:S01]  /*3aa0*/  LDC.64 R4, c[0x0][0x398] ;  /* 0x0000e600ff047b82 */ /* 0x000f620000000a00 */
[----:B------:R-:W-:Y:S01]  /*3ab0*/  FSETP.GT.AND P0, PT, R6, RZ, PT ;  /* 0x000000ff0600720b */ /* 0x000fe20003f04000 */
[----:B------:R-:W-:Y:S01]  /*3ac0*/  BSSY.RECONVERGENT B0, `(.L_x_61) ;  /* 0x0000007000007945 */ /* 0x000fe20003800200 */
[----:B01234-:R-:W-:Y:S01]  /*3ad0*/  IADD3 R9, PT, PT, R13, UR4, RZ ;  /* 0x000000040d097c10 */ /* 0x01ffe2000fffe0ff */
[----:B------:R-:W-:-:S04]  /*3ae0*/  FMUL R15, RZ, R7 ;  /* 0x00000007ff0f7220 */ /* 0x000fc80000400000 */
[----:B-----5:R-:W-:-:S04]  /*3af0*/  IMAD.WIDE R4, R9, 0x4, R4 ;  /* 0x0000000409047825 */ /* 0x020fc800078e0204 */
[----:B------:R-:W-:Y:S02]  /*3b00*/  HFMA2 R9, -RZ, RZ, 0, 0 ;  /* 0x00000000ff097431 */ /* 0x000fe400000001ff */
[----:B------:R-:W-:Y:S05]  /*3b10*/  @!P0 BRA `(.L_x_62) ;  /* 0x0000000000048947 */ /* 0x000fea0003800000 */
[----:B------:R0:W5:Y:S02]  /*3b20*/  LDG.E R9, desc[UR10][R4.64] ;  /* 0x0000000a04097981 */ /* 0x000164000c1e1900 */
.L_x_62:
[----:B------:R-:W-:Y:S05]  /*3b30*/  BSYNC.RECONVERGENT B0 ;  /* 0x0000000000007941 */ /* 0x000fea0003800200 */
.L_x_61:
[----:B------:R-:W-:Y:S01]  /*3b40*/  BSSY.RECONVERGENT B0, `(.L_x_63) ;  /* 0x0000005000007945 */ /* 0x000fe20003800200 */
[----:B-----5:R-:W-:Y:S01]  /*3b50*/  FFMA R0, R14, R9, R15 ;  /* 0x000000090e007223 */ /* 0x020fe2000000000f */
[----:B------:R-:W-:Y:S02]  /*3b60*/  IMAD.MOV.U32 R9, RZ, RZ, RZ ;  /* 0x000000ffff097224 */ /* 0x000fe400078e00ff */
[----:B------:R-:W-:Y:S05]  /*3b70*/  @!P0 BRA `(.L_x_64) ;  /* 0x0000000000048947 */ /* 0x000fea0003800000 */
[----:B------:R1:W5:Y:S02]  /*3b80*/  LDG.E R9, desc[UR10][R4.64+0x4] ;  /* 0x0000040a04097981 */ /* 0x000364000c1e1900 */
.L_x_64:
[----:B------:R-:W-:Y:S05]  /*3b90*/  BSYNC.RECONVERGENT B0 ;  /* 0x0000000000007941 */ /* 0x000fea0003800200 */
.L_x_63:
[----:B------:R-:W-:Y:S01]  /*3ba0*/  BSSY.RECONVERGENT B0, `(.L_x_65) ;  /* 0x0000005000007945 */ /* 0x000fe20003800200 */
[----:B-----5:R-:W-:Y:S01]  /*3bb0*/  FFMA R8, R14, R9, R15 ;  /* 0x000000090e087223 */ /* 0x020fe2000000000f */
[----:B------:R-:W-:Y:S02]  /*3bc0*/  MOV R9, RZ ;  /* 0x000000ff00097202 */ /* 0x000fe40000000f00 */
[----:B------:R-:W-:Y:S05]  /*3bd0*/  @!P0 BRA `(.L_x_66) ;  /* 0x0000000000048947 */ /* 0x000fea0003800000 */
[----:B------:R2:W5:Y:S02]  /*3be0*/  LDG.E R9, desc[UR10][R4.64+0x8] ;  /* 0x0000080a04097981 */ /* 0x000564000c1e1900 */
.L_x_66:
[----:B------:R-:W-:Y:S05]  /*3bf0*/  BSYNC.RECONVERGENT B0 ;  /* 0x0000000000007941 */ /* 0x000fea0003800200 */
.L_x_65:
[----:B-----5:R-:W-:Y:S01]  /*3c00*/  FFMA R10, R14, R9, R15 ;  /* 0x000000090e0a7223 */ /* 0x020fe2000000000f */
[----:B------:R-:W-:Y:S01]  /*3c10*/  BSSY.RECONVERGENT B0, `(.L_x_67) ;  /* 0x0000004000007945 */ /* 0x000fe20003800200 */
[----:B------:R-:W-:-:S03]  /*3c20*/  HFMA2 R9, -RZ, RZ, 0, 0 ;  /* 0x00000000ff097431 */ /* 0x000fc600000001ff */
[----:B------:R-:W-:Y:S05]  /*3c30*/  @!P0 BRA `(.L_x_68) ;  /* 0x0000000000048947 */ /* 0x000fea0003800000 */
[----:B------:R3:W5:Y:S02]  /*3c40*/  LDG.E R9, desc[UR10][R4.64+0xc] ;  /* 0x00000c0a04097981 */ /* 0x000764000c1e1900 */
.L_x_68:
[----:B------:R-:W-:Y:S05]  /*3c50*/  BSYNC.RECONVERGENT B0 ;  /* 0x0000000000007941 */ /* 0x000fea0003800200 */
.L_x_67:
[----:B-----5:R-:W-:Y:S01]  /*3c60*/  FFMA R16, R14, R9, R15 ;  /* 0x000000090e107223 */ /* 0x020fe2000000000f */
[-C--:B------:R-:W-:Y:S01]  /*3c70*/  FMUL R9, R0, R3.reuse ;  /* 0x0000000300097220 */ /* 0x080fe20000400000 */
[-C--:B------:R-:W-:Y:S01]  /*3c80*/  FMUL R15, R8, R3.reuse ;  /* 0x00000003080f7220 */ /* 0x080fe20000400000 */
[-C--:B------:R-:W-:Y:S01]  /*3c90*/  FMUL R17, R10, R3.reuse ;  /* 0x000000030a117220 */ /* 0x080fe20000400000 */
[----:B------:R-:W-:Y:S01]  /*3ca0*/  FMUL R19, R16, R3 ;  /* 0x0000000310137220 */ /* 0x000fe20000400000 */
[----:B------:R-:W-:Y:S01]  /*3cb0*/  UIADD3 UR4, UPT, UPT, UR4, 0x4, URZ ;  /* 0x0000000404047890 */ /* 0x000fe2000fffe0ff */
[----:B------:R4:W-:Y:S04]  /*3cc0*/  STG.E desc[UR10][R4.64], R9 ;  /* 0x0000000904007986 */ /* 0x0009e8000c10190a */
[----:B------:R4:W-:Y:S04]  /*3cd0*/  STG.E desc[UR10][R4.64+0x4], R15 ;  /* 0x0000040f04007986 */ /* 0x0009e8000c10190a */
[----:B------:R4:W-:Y:S04]  /*3ce0*/  STG.E desc[UR10][R4.64+0x8], R17 ;  /* 0x0000081104007986 */ /* 0x0009e8000c10190a */
[----:B------:R4:W-:Y:S02]  /*3cf0*/  STG.E desc[UR10][R4.64+0xc], R19 ;  /* 0x00000c1304007986 */ /* 0x0009e4000c10190a */
.L_x_60:
[----:B------:R-:W-:-:S09]  /*3d00*/  UISETP.NE.AND UP0, UPT, UR9, URZ, UPT ;  /* 0x000000ff0900728c */ /* 0x000fd2000bf05270 */
[----:B------:R-:W-:Y:S05]  /*3d10*/  BRA.U !UP0, `(.L_x_6) ;  /* 0x0000000108a07547 */ /* 0x000fea000b800000 */
[----:B------:R-:W-:-:S09]  /*3d20*/  UISETP.NE.AND UP0, UPT, UR9, 0x1, UPT ;  /* 0x000000010900788c */ /* 0x000fd2000bf05270 */
[----:B------:R-:W-:Y:S05]  /*3d30*/  BRA.U !UP0, `(.L_x_69) ;  /* 0x0000000108587547 */ /* 0x000fea000b800000 */
[----:B01234-:R-:W0:Y:S01]  /*3d40*/  LDC.64 R4, c[0x0][0x398] ;  /* 0x0000e600ff047b82 */ /* 0x01fe220000000a00 */
[----:B------:R-:W-:Y:S01]  /*3d50*/  FSETP.GT.AND P0, PT, R6, RZ, PT ;  /* 0x000000ff0600720b */ /* 0x000fe20003f04000 */
[----:B------:R-:W-:Y:S01]  /*3d60*/  BSSY.RECONVERGENT B0, `(.L_x_70) ;  /* 0x0000007000007945 */ /* 0x000fe20003800200 */
[----:B------:R-:W-:Y:S01]  /*3d70*/  IADD3 R9, PT, PT, R13, UR4, RZ ;  /* 0x000000040d097c10 */ /* 0x000fe2000fffe0ff */
[----:B------:R-:W-:-:S04]  /*3d80*/  FMUL R15, RZ, R7 ;  /* 0x00000007ff0f7220 */ /* 0x000fc80000400000 */
[----:B0-----:R-:W-:Y:S01]  /*3d90*/  IMAD.WIDE R4, R9, 0x4, R4 ;  /* 0x0000000409047825 */ /* 0x001fe200078e0204 */
[----:B------:R-:W-:-:S05]  /*3da0*/  MOV R9, RZ ;  /* 0x000000ff00097202 */ /* 0x000fca0000000f00 */
[----:B------:R-:W-:Y:S05]  /*3db0*/  @!P0 BRA `(.L_x_71) ;  /* 0x0000000000048947 */ /* 0x000fea0003800000 */
[----:B------:R0:W5:Y:S02]  /*3dc0*/  LDG.E R9, desc[UR10][R4.64] ;  /* 0x0000000a04097981 */ /* 0x000164000c1e1900 */
.L_x_71:
[----:B------:R-:W-:Y:S05]  /*3dd0*/  BSYNC.RECONVERGENT B0 ;  /* 0x0000000000007941 */ /* 0x000fea0003800200 */
.L_x_70:
[----:B------:R-:W-:Y:S01]  /*3de0*/  BSSY.RECONVERGENT B0, `(.L_x_72) ;  /* 0x0000005000007945 */ /* 0x000fe20003800200 */
[----:B-----5:R-:W-:Y:S01]  /*3df0*/  FFMA R0, R14, R9, R15 ;  /* 0x000000090e007223 */ /* 0x020fe2000000000f */
[----:B------:R-:W-:Y:S02]  /*3e00*/  IMAD.MOV.U32 R9, RZ, RZ, RZ ;  /* 0x000000ffff097224 */ /* 0x000fe400078e00ff */
[----:B------:R-:W-:Y:S05]  /*3e10*/  @!P0 BRA `(.L_x_73) ;  /* 0x0000000000048947 */ /* 0x000fea0003800000 */
[----:B------:R1:W5:Y:S02]  /*3e20*/  LDG.E R9, desc[UR10][R4.64+0x4] ;  /* 0x0000040a04097981 */ /* 0x000364000c1e1900 */
.L_x_73:
[----:B------:R-:W-:Y:S05]  /*3e30*/  BSYNC.RECONVERGENT B0 ;  /* 0x0000000000007941 */ /* 0x000fea0003800200 */
.L_x_72:
[----:B-----5:R-:W-:Y:S01]  /*3e40*/  FFMA R8, R14, R9, R15 ;  /* 0x000000090e087223 */ /* 0x020fe2000000000f */
[-C--:B------:R-:W-:Y:S01]  /*3e50*/  FMUL R9, R0, R3.reuse ;  /* 0x0000000300097220 */ /* 0x080fe20000400000 */
[----:B------:R-:W-:Y:S02]  /*3e60*/  UIADD3 UR4, UPT, UPT, UR4, 0x2, URZ ;  /* 0x0000000204047890 */ /* 0x000fe4000fffe0ff */
[----:B------:R-:W-:Y:S02]  /*3e70*/  FMUL R15, R8, R3 ;  /* 0x00000003080f7220 */ /* 0x000fe40000400000 */
[----:B------:R2:W-:Y:S04]  /*3e80*/  STG.E desc[UR10][R4.64], R9 ;  /* 0x0000000904007986 */ /* 0x0005e8000c10190a */
[----:B------:R2:W-:Y:S04]  /*3e90*/  STG.E desc[UR10][R4.64+0x4], R15 ;  /* 0x0000040f04007986 */ /* 0x0005e8000c10190a */
.L_x_69:
[----:B------:R-:W-:-:S04]  /*3ea0*/  ULOP3.LUT UR12, UR5, 0x1, URZ, 0xc0, !UPT ;  /* 0x00000001050c7892 */ /* 0x000fc8000f8ec0ff */
[----:B------:R-:W-:-:S09]  /*3eb0*/  UISETP.NE.U32.AND UP0, UPT, UR12, 0x1, UPT ;  /* 0x000000010c00788c */ /* 0x000fd2000bf05070 */
[----:B------:R-:W-:Y:S05]  /*3ec0*/  BRA.U UP0, `(.L_x_6) ;  /* 0x0000000100347547 */ /* 0x000fea000b800000 */
[----:B01234-:R-:W0:Y:S01]  /*3ed0*/  LDC.64 R4, c[0x0][0x398] ;  /* 0x0000e600ff047b82 */ /* 0x01fe220000000a00 */
[----:B------:R-:W-:Y:S01]  /*3ee0*/  FSETP.GT.AND P0, PT, R6, RZ, PT ;  /* 0x000000ff0600720b */ /* 0x000fe20003f04000 */
[----:B------:R-:W-:Y:S01]  /*3ef0*/  BSSY.RECONVERGENT B0, `(.L_x_74) ;  /* 0x0000006000007945 */ /* 0x000fe20003800200 */
[----:B------:R-:W-:Y:S01]  /*3f00*/  IADD3 R13, PT, PT, R13, UR4, RZ ;  /* 0x000000040d0d7c10 */ /* 0x000fe2000fffe0ff */
[----:B------:R-:W-:-:S04]  /*3f10*/  HFMA2 R9, -RZ, RZ, 0, 0 ;  /* 0x00000000ff097431 */ /* 0x000fc800000001ff */
[----:B0-----:R-:W-:-:S06]  /*3f20*/  IMAD.WIDE R4, R13, 0x4, R4 ;  /* 0x000000040d047825 */ /* 0x001fcc00078e0204 */
[----:B------:R-:W-:Y:S05]  /*3f30*/  @!P0 BRA `(.L_x_75) ;  /* 0x0000000000048947 */ /* 0x000fea0003800000 */
[----:B------:R0:W5:Y:S02]  /*3f40*/  LDG.E R9, desc[UR10][R4.64] ;  /* 0x0000000a04097981 */ /* 0x000164000c1e1900 */
.L_x_75:
[----:B------:R-:W-:Y:S05]  /*3f50*/  BSYNC.RECONVERGENT B0 ;  /* 0x0000000000007941 */ /* 0x000fea0003800200 */
.L_x_74:
[----:B-----5:R-:W-:-:S04]  /*3f60*/  FMUL R0, R14, R9 ;  /* 0x000000090e007220 */ /* 0x020fc80000400000 */
[----:B------:R-:W-:-:S04]  /*3f70*/  FFMA R0, RZ, R7, R0 ;  /* 0x00000007ff007223 */ /* 0x000fc80000000000 */
[----:B------:R-:W-:-:S05]  /*3f80*/  FMUL R3, R0, R3 ;  /* 0x0000000300037220 */ /* 0x000fca0000400000 */
[----:B------:R1:W-:Y:S02]  /*3f90*/  STG.E desc[UR10][R4.64], R3 ;  /* 0x0000000304007986 */ /* 0x0003e4000c10190a */
.L_x_6:
[----:B01234-:R-:W0:Y:S01]  /*3fa0*/  LDC.64 R4, c[0x0][0x3c0] ;  /* 0x0000f000ff047b82 */ /* 0x01fe220000000a00 */
[----:B------:R-:W-:Y:S01]  /*3fb0*/  IADD3 R3, PT, PT, R2, UR6, RZ ;  /* 0x0000000602037c10 */ /* 0x000fe2000fffe0ff */
[----:B------:R-:W-:Y:S06]  /*3fc0*/  WARPSYNC.ALL ;  /* 0x0000000000007948 */ /* 0x000fec0003800000 */
[----:B------:R-:W1:Y:S01]  /*3fd0*/  LDC.64 R6, c[0x0][0x3b8] ;  /* 0x0000ee00ff067b82 */ /* 0x000e620000000a00 */
[----:B0-----:R-:W-:-:S05]  /*3fe0*/  IMAD.WIDE R4, R3, 0x4, R4 ;  /* 0x0000000403047825 */ /* 0x001fca00078e0204 */
[----:B------:R-:W-:Y:S01]  /*3ff0*/  STG.E desc[UR10][R4.64], R12 ;  /* 0x0000000c04007986 */ /* 0x000fe2000c10190a */
[----:B-1----:R-:W-:-:S05]  /*4000*/  IMAD.WIDE R6, R3, 0x4, R6 ;  /* 0x0000000403067825 */ /* 0x002fca00078e0206 */
[----:B------:R-:W-:Y:S01]  /*4010*/  STG.E desc[UR10][R6.64], R11 ;  /* 0x0000000b06007986 */ /* 0x000fe2000c10190a */
[----:B------:R-:W-:Y:S06]  /*4020*/  BAR.SYNC.DEFER_BLOCKING 0x0 ;  /* 0x0000000000007b1d */ /* 0x000fec0000010000 */
[----:B------:R-:W-:Y:S05]  /*4030*/  EXIT ;  /* 0x000000000000794d */ /* 0x000fea0003800000 */
        .weak           $__internal_0_$__cuda_sm20_rcp_rn_f32_slowpath
        .type           $__internal_0_$__cuda_sm20_rcp_rn_f32_slowpath,@function
        .size           $__internal_0_$__cuda_sm20_rcp_rn_f32_slowpath,(.L_x_100 - $__internal_0_$__cuda_sm20_rcp_rn_f32_slowpath)
$__internal_0_$__cuda_sm20_rcp_rn_f32_slowpath:
[----:B------:R-:W-:Y:S01]  /*4040*/  SHF.L.U32 R4, R11, 0x1, RZ ;  /* 0x000000010b047819 */ /* 0x000fe200000006ff */
[----:B------:R-:W-:Y:S01]  /*4050*/  BSSY.RECONVERGENT B1, `(.L_x_76) ;  /* 0x0000031000017945 */ /* 0x000fe20003800200 */
[----:B------:R-:W-:Y:S02]  /*4060*/  IMAD.MOV.U32 R3, RZ, RZ, R11 ;  /* 0x000000ffff037224 */ /* 0x000fe400078e000b */
[----:B------:R-:W-:-:S04]  /*4070*/  SHF.R.U32.HI R4, RZ, 0x18, R4 ;  /* 0x00000018ff047819 */ /* 0x000fc80000011604 */
[----:B------:R-:W-:-:S13]  /*4080*/  ISETP.NE.U32.AND P0, PT, R4, RZ, PT ;  /* 0x000000ff0400720c */ /* 0x000fda0003f05070 */
[----:B------:R-:W-:Y:S05]  /*4090*/  @P0 BRA `(.L_x_77) ;  /* 0x0000000000280947 */ /* 0x000fea0003800000 */
[----:B------:R-:W-:-:S04]  /*40a0*/  SHF.L.U32 R4, R3, 0x1, RZ ;  /* 0x0000000103047819 */ /* 0x000fc800000006ff */
[----:B------:R-:W-:-:S13]  /*40b0*/  ISETP.NE.AND P0, PT, R4, RZ, PT ;  /* 0x000000ff0400720c */ /* 0x000fda0003f05270 */
[----:B------:R-:W-:Y:S01]  /*40c0*/  @P0 FFMA R15, R3, 1.84467440737095516160e+19, RZ ;  /* 0x5f800000030f0823 */ /* 0x000fe200000000ff */
[----:B------:R-:W-:Y:S08]  /*40d0*/  @!P0 MUFU.RCP R5, R3 ;  /* 0x0000000300058308 */ /* 0x000ff00000001000 */
[----:B------:R-:W0:Y:S02]  /*40e0*/  @P0 MUFU.RCP R4, R15 ;  /* 0x0000000f00040308 */ /* 0x000e240000001000 */
[----:B0-----:R-:W-:-:S04]  /*40f0*/  @P0 FFMA R17, R15, R4, -1 ;  /* 0xbf8000000f110423 */ /* 0x001fc80000000004 */
[----:B------:R-:W-:-:S04]  /*4100*/  @P0 FADD.FTZ R17, -R17, -RZ ;  /* 0x800000ff11110221 */ /* 0x000fc80000010100 */
[----:B------:R-:W-:-:S04]  /*4110*/  @P0 FFMA R4, R4, R17, R4 ;  /* 0x0000001104040223 */ /* 0x000fc80000000004 */
[----:B------:R-:W-:Y:S01]  /*4120*/  @P0 FFMA R5, R4, 1.84467440737095516160e+19, RZ ;  /* 0x5f80000004050823 */ /* 0x000fe200000000ff */
[----:B------:R-:W-:Y:S06]  /*4130*/  BRA `(.L_x_78) ;  /* 0x0000000000887947 */ /* 0x000fec0003800000 */
.L_x_77:
[----:B------:R-:W-:-:S04]  /*4140*/  IADD3 R5, PT, PT, R4, -0xfd, RZ ;  /* 0xffffff0304057810 */ /* 0x000fc80007ffe0ff */
[----:B------:R-:W-:-:S13]  /*4150*/  ISETP.GT.U32.AND P0, PT, R5, 0x1, PT ;  /* 0x000000010500780c */ /* 0x000fda0003f04070 */
[----:B------:R-:W-:Y:S05]  /*4160*/  @P0 BRA `(.L_x_79) ;  /* 0x0000000000780947 */ /* 0x000fea0003800000 */
[----:B------:R-:W-:Y:S02]  /*4170*/  LOP3.LUT R15, R3, 0x7fffff, RZ, 0xc0, !PT ;  /* 0x007fffff030f7812 */ /* 0x000fe400078ec0ff */
[----:B------:R-:W-:Y:S02]  /*4180*/  MOV R20, 0x3 ;  /* 0x0000000300147802 */ /* 0x000fe40000000f00 */
[----:B------:R-:W-:Y:S02]  /*4190*/  LOP3.LUT R15, R15, 0x3f800000, RZ, 0xfc, !PT ;  /* 0x3f8000000f0f7812 */ /* 0x000fe400078efcff */
[----:B------:R-:W-:Y:S02]  /*41a0*/  SHF.L.U32 R23, R20, R5, RZ ;  /* 0x0000000514177219 */ /* 0x000fe400000006ff */
[----:B------:R-:W0:Y:S02]  /*41b0*/  MUFU.RCP R18, R15 ;  /* 0x0000000f00127308 */ /* 0x000e240000001000 */
[----:B0-----:R-:W-:-:S04]  /*41c0*/  FFMA R17, R15, R18, -1 ;  /* 0xbf8000000f117423 */ /* 0x001fc80000000012 */
[----:B------:R-:W-:-:S04]  /*41d0*/  FADD.FTZ R17, -R17, -RZ ;  /* 0x800000ff11117221 */ /* 0x000fc80000010100 */
[CCC-:B------:R-:W-:Y:S01]  /*41e0*/  FFMA.RM R19, R18.reuse, R17.reuse, R18.reuse ;  /* 0x0000001112137223 */ /* 0x1c0fe20000004012 */
[----:B------:R-:W-:-:S04]  /*41f0*/  FFMA.RP R18, R18, R17, R18 ;  /* 0x0000001112127223 */ /* 0x000fc80000008012 */
[C---:B------:R-:W-:Y:S02]  /*4200*/  LOP3.LUT R17, R19.reuse, 0x7fffff, RZ, 0xc0, !PT ;  /* 0x007fffff13117812 */ /* 0x040fe400078ec0ff */
[----:B------:R-:W-:Y:S02]  /*4210*/  FSETP.NEU.FTZ.AND P0, PT, R19, R18, PT ;  /* 0x000000121300720b */ /* 0x000fe40003f1d000 */
[----:B------:R-:W-:Y:S02]  /*4220*/  LOP3.LUT R18, R17, 0x800000, RZ, 0xfc, !PT ;  /* 0x0080000011127812 */ /* 0x000fe400078efcff */
[----:B------:R-:W-:Y:S02]  /*4230*/  SEL R17, RZ, 0xffffffff, !P0 ;  /* 0xffffffffff117807 */ /* 0x000fe40004000000 */
[----:B------:R-:W-:Y:S02]  /*4240*/  LOP3.LUT R20, R23, R18, RZ, 0xc0, !PT ;  /* 0x0000001217147212 */ /* 0x000fe400078ec0ff */
[----:B------:R-:W-:-:S02]  /*4250*/  IADD3 R17, PT, PT, -R17, RZ, RZ ;  /* 0x000000ff11117210 */ /* 0x000fc40007ffe1ff */
[-C--:B------:R-:W-:Y:S02]  /*4260*/  SHF.R.U32.HI R20, RZ, R5.reuse, R20 ;  /* 0x00000005ff147219 */ /* 0x080fe40000011614 */
[----:B------:R-:W-:Y:S02]  /*4270*/  LOP3.LUT P1, RZ, R17, R5, R18, 0xf8, !PT ;  /* 0x0000000511ff7212 */ /* 0x000fe4000782f812 */
[C---:B------:R-:W-:Y:S02]  /*4280*/  LOP3.LUT P0, RZ, R20.reuse, 0x1, RZ, 0xc0, !PT ;  /* 0x0000000114ff7812 */ /* 0x040fe4000780c0ff */
[----:B------:R-:W-:-:S04]  /*4290*/  LOP3.LUT P2, RZ, R20, 0x2, RZ, 0xc0, !PT ;  /* 0x0000000214ff7812 */ /* 0x000fc8000784c0ff */
[----:B------:R-:W-:Y:S02]  /*42a0*/  PLOP3.LUT P0, PT, P0, P1, P2, 0xe0, 0x0 ;  /* 0x000000000000781c */ /* 0x000fe40000703c20 */
[----:B------:R-:W-:Y:S02]  /*42b0*/  LOP3.LUT P1, RZ, R3, 0x7fffff, RZ, 0xc0, !PT ;  /* 0x007fffff03ff7812 */ /* 0x000fe4000782c0ff */
[----:B------:R-:W-:-:S05]  /*42c0*/  SEL R5, RZ, 0x1, !P0 ;  /* 0x00000001ff057807 */ /* 0x000fca0004000000 */
[----:B------:R-:W-:-:S05]  /*42d0*/  IMAD.MOV R5, RZ, RZ, -R5 ;  /* 0x000000ffff057224 */ /* 0x000fca00078e0a05 */
[----:B------:R-:W-:Y:S02]  /*42e0*/  ISETP.GE.AND P0, PT, R5, RZ, PT ;  /* 0x000000ff0500720c */ /* 0x000fe40003f06270 */
[----:B------:R-:W-:-:S04]  /*42f0*/  IADD3 R5, PT, PT, R4, -0xfc, RZ ;  /* 0xffffff0404057810 */ /* 0x000fc80007ffe0ff */
[----:B------:R-:W-:-:S07]  /*4300*/  SHF.R.U32.HI R18, RZ, R5, R18 ;  /* 0x00000005ff127219 */ /* 0x000fce0000011612 */
[----:B------:R-:W-:-:S04]  /*4310*/  @!P0 IADD3 R18, PT, PT, R18, 0x1, RZ ;  /* 0x0000000112128810 */ /* 0x000fc80007ffe0ff */
[----:B------:R-:W-:-:S04]  /*4320*/  @!P1 SHF.L.U32 R18, R18, 0x1, RZ ;  /* 0x0000000112129819 */ /* 0x000fc800000006ff */
[----:B------:R-:W-:Y:S01]  /*4330*/  LOP3.LUT R5, R18, 0x80000000, R3, 0xf8, !PT ;  /* 0x8000000012057812 */ /* 0x000fe200078ef803 */
[----:B------:R-:W-:Y:S06]  /*4340*/  BRA `(.L_x_78) ;  /* 0x0000000000047947 */ /* 0x000fec0003800000 */
.L_x_79:
[----:B------:R0:W1:Y:S02]  /*4350*/  MUFU.RCP R5, R3 ;  /* 0x0000000300057308 */ /* 0x0000640000001000 */
.L_x_78:
[----:B------:R-:W-:Y:S05]  /*4360*/  BSYNC.RECONVERGENT B1 ;  /* 0x0000000000017941 */ /* 0x000fea0003800200 */
.L_x_76:
[----:B------:R-:W-:-:S04]  /*4370*/  HFMA2 R17, -RZ, RZ, 0, 0 ;  /* 0x00000000ff117431 */ /* 0x000fc800000001ff */
[----:B01----:R-:W-:Y:S05]  /*4380*/  RET.REL.NODEC R16 `(_Z20flash_forward_kernelPKfS0_S0_PfiiiiiiS1_S1_f) ;  /* 0xffffffbc101c7950 */ /* 0x003fea0003c3ffff */
.L_x_80:
[----:B------:R-:W-:-:S00]  /*4390*/  BRA `(.L_x_80) ;  /* 0xfffffffc00fc7947 */ /* 0x000fc0000383ffff */
[----:B------:R-:W-:-:S00]  /*43a0*/  NOP ;  /* 0x0000000000007918 */ /* 0x000fc00000000000 */
        /* <DEDUP_REMOVED lines=13> */
.L_x_100:


//--------------------- .text._Z11muling_cudaPKfS0_Pfi --------------------------
	.section	.text._Z11muling_cudaPKfS0_Pfi,"ax",@progbits
	.align	128
        .global         _Z11muling_cudaPKfS0_Pfi
        .type           _Z11muling_cudaPKfS0_Pfi,@function
        .size           _Z11muling_cudaPKfS0_Pfi,(.L_x_102 - _Z11muling_cudaPKfS0_Pfi)
        .other          _Z11muling_cudaPKfS0_Pfi,@"STO_CUDA_ENTRY STV_DEFAULT"
_Z11muling_cudaPKfS0_Pfi:
.text._Z11muling_cudaPKfS0_Pfi:
[----:B------:R-:W-:Y:S01]  /*0000*/  LDC R1, c[0x0][0x37c] ;  /* 0x0000df00ff017b82 */ /* 0x000fe20000000800 */
[----:B------:R-:W0:Y:S07]  /*0010*/  S2R R9, SR_TID.X ;  /* 0x0000000000097919 */ /* 0x000e2e0000002100 */
[----:B------:R-:W0:Y:S01]  /*0020*/  S2UR UR4, SR_CTAID.X ;  /* 0x00000000000479c3 */ /* 0x000e220000002500 */
[----:B------:R-:W1:Y:S07]  /*0030*/  LDCU UR5, c[0x0][0x398] ;  /* 0x00007300ff0577ac */ /* 0x000e6e0008000800 */
[----:B------:R-:W0:Y:S02]  /*0040*/  LDC R0, c[0x0][0x360] ;  /* 0x0000d800ff007b82 */ /* 0x000e240000000800 */
[----:B0-----:R-:W-:-:S05]  /*0050*/  IMAD R9, R0, UR4, R9 ;  /* 0x0000000400097c24 */ /* 0x001fca000f8e0209 */
[----:B-1----:R-:W-:-:S13]  /*0060*/  ISETP.GE.AND P0, PT, R9, UR5, PT ;  /* 0x0000000509007c0c */ /* 0x002fda000bf06270 */
[----:B------:R-:W-:Y:S05]  /*0070*/  @P0 EXIT ;  /* 0x000000000000094d */ /* 0x000fea0003800000 */
[----:B------:R-:W0:Y:S01]  /*0080*/  LDC.64 R2, c[0x0][0x380] ;  /* 0x0000e000ff027b82 */ /* 0x000e220000000a00 */
[----:B------:R-:W1:Y:S07]  /*0090*/  LDCU.64 UR4, c[0x0][0x358] ;  /* 0x00006b00ff0477ac */ /* 0x000e6e0008000a00 */
[----:B------:R-:W2:Y:S08]  /*00a0*/  LDC.64 R4, c[0x0][0x388] ;  /* 0x0000e200ff047b82 */ /* 0x000eb00000000a00 */
[----:B------:R-:W3:Y:S01]  /*00b0*/  LDC.64 R6, c[0x0][0x390] ;  /* 0x0000e400ff067b82 */ /* 0x000ee20000000a00 */
[----:B0-----:R-:W-:-:S06]  /*00c0*/  IMAD.WIDE R2, R9, 0x4, R2 ;  /* 0x0000000409027825 */ /* 0x001fcc00078e0202 */
[----:B-1----:R-:W4:Y:S01]  /*00d0*/  LDG.E R2, desc[UR4][R2.64] ;  /* 0x0000000402027981 */ /* 0x002f22000c1e1900 */
[----:B--2---:R-:W-:-:S06]  /*00e0*/  IMAD.WIDE R4, R9, 0x4, R4 ;  /* 0x0000000409047825 */ /* 0x004fcc00078e0204 */
[----:B------:R-:W4:Y:S01]  /*00f0*/  LDG.E R5, desc[UR4][R4.64] ;  /* 0x0000000404057981 */ /* 0x000f22000c1e1900 */
[----:B---3--:R-:W-:-:S04]  /*0100*/  IMAD.WIDE R6, R9, 0x4, R6 ;  /* 0x0000000409067825 */ /* 0x008fc800078e0206 */
[----:B----4-:R-:W-:-:S05]  /*0110*/  FMUL R9, R2, R5 ;  /* 0x0000000502097220 */ /* 0x010fca0000400000 */
[----:B------:R-:W-:Y:S01]  /*0120*/  STG.E desc[UR4][R6.64], R9 ;  /* 0x0000000906007986 */ /* 0x000fe2000c101904 */
[----:B------:R-:W-:Y:S05]  /*0130*/  EXIT ;  /* 0x000000000000794d */ /* 0x000fea0003800000 */
.L_x_81:
        /* <DEDUP_REMOVED lines=12> */
.L_x_102:


//--------------------- .text._Z12subbing_cudaPKfS0_Pfi --------------------------
	.section	.text._Z12subbing_cudaPKfS0_Pfi,"ax",@progbits
	.align	128
        .global         _Z12subbing_cudaPKfS0_Pfi
        .type           _Z12subbing_cudaPKfS0_Pfi,@function
        .size           _Z12subbing_cudaPKfS0_Pfi,(.L_x_103 - _Z12subbing_cudaPKfS0_Pfi)
        .other          _Z12subbing_cudaPKfS0_Pfi,@"STO_CUDA_ENTRY STV_DEFAULT"
_Z12subbing_cudaPKfS0_Pfi:
.text._Z12subbing_cudaPKfS0_Pfi:
        /* <DEDUP_REMOVED lines=17> */
[----:B----4-:R-:W-:-:S05]  /*0110*/  FADD R9, R2, -R5 ;  /* 0x8000000502097221 */ /* 0x010fca0000000000 */
[----:B------:R-:W-:Y:S01]  /*0120*/  STG.E desc[UR4][R6.64], R9 ;  /* 0x0000000906007986 */ /* 0x000fe2000c101904 */
[----:B------:R-:W-:Y:S05]  /*0130*/  EXIT ;  /* 0x000000000000794d */ /* 0x000fea0003800000 */
.L_x_82:
        /* <DEDUP_REMOVED lines=12> */
.L_x_103:


//--------------------- .text._Z11adding_cudaPKfS0_Pfi --------------------------
	.section	.text._Z11adding_cudaPKfS0_Pfi,"ax",@progbits
	.align	128
        .global         _Z11adding_cudaPKfS0_Pfi
        .type           _Z11adding_cudaPKfS0_Pfi,@function
        .size           _Z11adding_cudaPKfS0_Pfi,(.L_x_104 - _Z11adding_cudaPKfS0_Pfi)
        .other          _Z11adding_cudaPKfS0_Pfi,@"STO_CUDA_ENTRY STV_DEFAULT"
_Z11adding_cudaPKfS0_Pfi:
.text._Z11adding_cudaPKfS0_Pfi:
        /* <DEDUP_REMOVED lines=17> */
[----:B----4-:R-:W-:-:S05]  /*0110*/  FADD R9, R2, R5 ;  /* 0x0000000502097221 */ /* 0x010fca0000000000 */
[----:B------:R-:W-:Y:S01]  /*0120*/  STG.E desc[UR4][R6.64], R9 ;  /* 0x0000000906007986 */ /* 0x000fe2000c101904 */
[----:B------:R-:W-:Y:S05]  /*0130*/  EXIT ;  /* 0x000000000000794d */ /* 0x000fea0003800000 */
.L_x_83:
        /* <DEDUP_REMOVED lines=12> */
.L_x_104:


//--------------------- .text._Z17sigmoidiff_threadPKfPfi --------------------------
	.section	.text._Z17sigmoidiff_threadPKfPfi,"ax",@progbits
	.align	128
        .global         _Z17sigmoidiff_threadPKfPfi
        .type           _Z17sigmoidiff_threadPKfPfi,@function
        .size           _Z17sigmoidiff_threadPKfPfi,(.L_x_105 - _Z17sigmoidiff_threadPKfPfi)
        .other          _Z17sigmoidiff_threadPKfPfi,@"STO_CUDA_ENTRY STV_DEFAULT"
_Z17sigmoidiff_threadPKfPfi:
.text._Z17sigmoidiff_threadPKfPfi:
        /* <DEDUP_REMOVED lines=9> */
[----:B------:R-:W1:Y:S01]  /*0090*/  LDCU.64 UR4, c[0x0][0x358] ;  /* 0x00006b00ff0477ac */ /* 0x000e620008000a00 */
[----:B------:R-:W-:Y:S01]  /*00a0*/  MOV R10, 0x3c80f082 ;  /* 0x3c80f082000a7802 */ /* 0x000fe20000000f00 */
[----:B------:R-:W-:-:S05]  /*00b0*/  HFMA2 R11, -RZ, RZ, 1.875, 0 ;  /* 0x3f800000ff0b7431 */ /* 0x000fca00000001ff */
[----:B------:R-:W2:Y:S01]  /*00c0*/  LDC.64 R2, c[0x0][0x388] ;  /* 0x0000e200ff027b82 */ /* 0x000ea20000000a00 */
[----:B0-----:R-:W-:-:S06]  /*00d0*/  IMAD.WIDE R4, R7, 0x4, R4 ;  /* 0x0000000407047825 */ /* 0x001fcc00078e0204 */
[----:B-1----:R-:W3:Y:S01]  /*00e0*/  LDG.E R4, desc[UR4][R4.64] ;  /* 0x0000000404047981 */ /* 0x002ee2000c1e1900 */
[----:B--2---:R-:W-:-:S04]  /*00f0*/  IMAD.WIDE R2, R7, 0x4, R2 ;  /* 0x0000000407027825 */ /* 0x004fc800078e0202 */
[----:B---3--:R-:W-:-:S04]  /*0100*/  FMUL R6, R4, 0.5 ;  /* 0x3f00000004067820 */ /* 0x008fc80000400000 */
[C---:B------:R-:W-:Y:S01]  /*0110*/  FMUL R0, |R6|.reuse, 2.8853900432586669922 ;  /* 0x4038aa3b06007820 */ /* 0x040fe20000400200 */
[C---:B------:R-:W-:Y:S01]  /*0120*/  FMUL R9, R6.reuse, R6 ;  /* 0x0000000606097220 */ /* 0x040fe20000400000 */
[C---:B------:R-:W-:Y:S02]  /*0130*/  FSETP.GE.AND P1, PT, |R6|.reuse, 0.60000002384185791016, PT ;  /* 0x3f19999a0600780b */ /* 0x040fe40003f26200 */
[----:B------:R-:W-:Y:S01]  /*0140*/  FSETP.GE.AND P0, PT, |R6|, 9.010913848876953125, PT ;  /* 0x41102cb40600780b */ /* 0x000fe20003f06200 */
[C---:B------:R-:W-:Y:S01]  /*0150*/  FFMA R10, R9.reuse, R10, -0.052303962409496307373 ;  /* 0xbd563cae090a7423 */ /* 0x040fe2000000000a */
[----:B------:R-:W0:Y:S02]  /*0160*/  MUFU.EX2 R0, R0 ;  /* 0x0000000000007308 */ /* 0x000e240000000800 */
[----:B0-----:R-:W-:Y:S01]  /*0170*/  FADD R8, R0, 1 ;  /* 0x3f80000000087421 */ /* 0x001fe20000000000 */
[----:B------:R-:W-:-:S04]  /*0180*/  FFMA R0, R9, R10, 0.1331529766321182251 ;  /* 0x3e08594109007423 */ /* 0x000fc8000000000a */
[C---:B------:R-:W-:Y:S01]  /*0190*/  FFMA R0, R9.reuse, R0, -0.33332768082618713379 ;  /* 0xbeaaa9ed09007423 */ /* 0x040fe20000000000 */
[----:B------:R-:W0:Y:S03]  /*01a0*/  MUFU.RCP R8, R8 ;  /* 0x0000000800087308 */ /* 0x000e260000001000 */
[----:B------:R-:W-:Y:S01]  /*01b0*/  FFMA R9, R9, R0, RZ ;  /* 0x0000000009097223 */ /* 0x000fe200000000ff */
[----:B0-----:R-:W-:-:S05]  /*01c0*/  FFMA R4, R8, -2, R11 ;  /* 0xc000000008047823 */ /* 0x001fca000000000b */
[----:B------:R-:W-:-:S04]  /*01d0*/  FSEL R5, R4, 1, !P0 ;  /* 0x3f80000004057808 */ /* 0x000fc80004000000 */
[--C-:B------:R-:W-:Y:S01]  /*01e0*/  LOP3.LUT R5, R5, 0x80000000, R6.reuse, 0xb8, !PT ;  /* 0x8000000005057812 */ /* 0x100fe200078eb806 */
[----:B------:R-:W-:-:S04]  /*01f0*/  @!P1 FFMA R5, R6, R9, R6 ;  /* 0x0000000906059223 */ /* 0x000fc80000000006 */
[----:B------:R-:W-:-:S04]  /*0200*/  FFMA R5, -R5, R5, 1 ;  /* 0x3f80000005057423 */ /* 0x000fc80000000105 */
[----:B------:R-:W-:-:S05]  /*0210*/  FMUL R5, R5, 0.25 ;  /* 0x3e80000005057820 */ /* 0x000fca0000400000 */
[----:B------:R-:W-:Y:S01]  /*0220*/  STG.E desc[UR4][R2.64], R5 ;  /* 0x0000000502007986 */ /* 0x000fe2000c101904 */
[----:B------:R-:W-:Y:S05]  /*0230*/  EXIT ;  /* 0x000000000000794d */ /* 0x000fea0003800000 */
.L_x_84:
        /* <DEDUP_REMOVED lines=12> */
.L_x_105:


//--------------------- .text._Z14sigmoid_threadPKfPfi --------------------------
	.section	.text._Z14sigmoid_threadPKfPfi,"ax",@progbits
	.align	128
        .global         _Z14sigmoid_threadPKfPfi
        .type           _Z14sigmoid_threadPKfPfi,@function
        .size           _Z14sigmoid_threadPKfPfi,(.L_x_106 - _Z14sigmoid_threadPKfPfi)
        .other          _Z14sigmoid_threadPKfPfi,@"STO_CUDA_ENTRY STV_DEFAULT"
_Z14sigmoid_threadPKfPfi:
.text._Z14sigmoid_threadPKfPfi:
        /* <DEDUP_REMOVED lines=32> */
[----:B------:R-:W-:-:S04]  /*0200*/  FADD R5, R5, 1 ;  /* 0x3f80000005057421 */ /* 0x000fc80000000000 */
[----:B------:R-:W-:-:S05]  /*0210*/  FMUL R5, R5, 0.5 ;  /* 0x3f00000005057820 */ /* 0x000fca0000400000 */
[----:B------:R-:W-:Y:S01]  /*0220*/  STG.E desc[UR4][R2.64], R5 ;  /* 0x0000000502007986 */ /* 0x000fe2000c101904 */
[----:B------:R-:W-:Y:S05]  /*0230*/  EXIT ;  /* 0x000000000000794d */ /* 0x000fea0003800000 */
.L_x_85:
        /* <DEDUP_REMOVED lines=12> */
.L_x_106:


//--------------------- .text._Z15relumask_threadPKfPfi --------------------------
	.section	.text._Z15relumask_threadPKfPfi,"ax",@progbits
	.align	128
        .global         _Z15relumask_threadPKfPfi
        .type           _Z15relumask_threadPKfPfi,@function
        .size           _Z15relumask_threadPKfPfi,(.L_x_107 - _Z15relumask_threadPKfPfi)
        .other          _Z15relumask_threadPKfPfi,@"STO_CUDA_ENTRY STV_DEFAULT"
_Z15relumask_threadPKfPfi:
.text._Z15relumask_threadPKfPfi:
[----:B------:R-:W0:Y:S01]  /*0000*/  LDC R1, c[0x0][0x37c] ;  /* 0x0000df00ff017b82 */ /* 0x000e220000000800 */
[----:B------:R-:W1:Y:S01]  /*0010*/  S2R R14, SR_CTAID.X ;  /* 0x00000000000e7919 */ /* 0x000e620000002500 */
[----:B------:R-:W2:Y:S01]  /*0020*/  LDCU UR5, c[0x0][0x2fc] ;  /* 0x00005f80ff0577ac */ /* 0x000ea20008000800 */
[----:B0-----:R-:W-:Y:S01]  /*0030*/  VIADD R1, R1, 0xfffffff0 ;  /* 0xfffffff001017836 */ /* 0x001fe20000000000 */
[----:B------:R-:W1:Y:S01]  /*0040*/  S2R R15, SR_TID.X ;  /* 0x00000000000f7919 */ /* 0x000e620000002100 */
[----:B------:R-:W1:Y:S01]  /*0050*/  LDCU UR6, c[0x0][0x360] ;  /* 0x00006c00ff0677ac */ /* 0x000e620008000800 */
[----:B------:R-:W0:Y:S01]  /*0060*/  LDCU UR7, c[0x0][0x390] ;  /* 0x00007200ff0777ac */ /* 0x000e220008000800 */
[----:B------:R-:W3:Y:S02]  /*0070*/  LDCU UR4, c[0x0][0x2f8] ;  /* 0x00005f00ff0477ac */ /* 0x000ee40008000800 */
[----:B---3--:R-:W-:Y:S01]  /*0080*/  IADD3 R6, P1, PT, R1, UR4, RZ ;  /* 0x0000000401067c10 */ /* 0x008fe2000ff3e0ff */
[----:B-1----:R-:W-:-:S04]  /*0090*/  IMAD R0, R14, UR6, R15 ;  /* 0x000000060e007c24 */ /* 0x002fc8000f8e020f */
[----:B--2---:R-:W-:Y:S01]  /*00a0*/  IMAD.X R7, RZ, RZ, UR5, P1 ;  /* 0x00000005ff077e24 */ /* 0x004fe200088e06ff */
[----:B0-----:R-:W-:-:S13]  /*00b0*/  ISETP.GE.AND P0, PT, R0, UR7, PT ;  /* 0x0000000700007c0c */ /* 0x001fda000bf06270 */
[----:B------:R-:W-:Y:S05]  /*00c0*/  @P0 EXIT ;  /* 0x000000000000094d */ /* 0x000fea0003800000 */
[----:B------:R-:W0:Y:S01]  /*00d0*/  LDC.64 R2, c[0x0][0x380] ;  /* 0x0000e000ff027b82 */ /* 0x000e220000000a00 */
[----:B------:R-:W1:Y:S07]  /*00e0*/  LDCU.64 UR4, c[0x0][0x358] ;  /* 0x00006b00ff0477ac */ /* 0x000e6e0008000a00 */
[----:B------:R-:W2:Y:S01]  /*00f0*/  LDC.64 R10, c[0x0][0x388] ;  /* 0x0000e200ff0a7b82 */ /* 0x000ea20000000a00 */
[----:B------:R-:W-:Y:S01]  /*0100*/  MOV R9, 0x8 ;  /* 0x0000000800097802 */ /* 0x000fe20000000f00 */
[----:B------:R-:W3:Y:S01]  /*0110*/  LDCU.64 UR6, c[0x4][URZ] ;  /* 0x01000000ff0677ac */ /* 0x000ee20008000a00 */
[----:B0-----:R-:W-:-:S06]  /*0120*/  IMAD.WIDE R2, R0, 0x4, R2 ;  /* 0x0000000400027825 */ /* 0x001fcc00078e0202 */
[----:B-1----:R-:W4:Y:S01]  /*0130*/  LDG.E R2, desc[UR4][R2.64] ;  /* 0x0000000402027981 */ /* 0x002f22000c1e1900 */
[----:B------:R0:W1:Y:S01]  /*0140*/  LDC.64 R12, c[0x4][R9] ;  /* 0x01000000090c7b82 */ /* 0x0000620000000a00 */
[----:B--2---:R-:W-:Y:S01]  /*0150*/  IMAD.WIDE R10, R0, 0x4, R10 ;  /* 0x00000004000a7825 */ /* 0x004fe200078e020a */
[----:B---3--:R-:W-:Y:S01]  /*0160*/  MOV R4, UR6 ;  /* 0x0000000600047c02 */ /* 0x008fe20008000f00 */
[----:B------:R0:W-:Y:S02]  /*0170*/  STL.64 [R1], R14 ;  /* 0x0000000e01007387 */ /* 0x0001e40000100a00 */
[----:B------:R-:W-:Y:S02]  /*0180*/  IMAD.U32 R5, RZ, RZ, UR7 ;  /* 0x00000007ff057e24 */ /* 0x000fe4000f8e00ff */
[----:B------:R0:W-:Y:S01]  /*0190*/  STL [R1+0x8], R0 ;  /* 0x0000080001007387 */ /* 0x0001e20000100800 */
[----:B----4-:R-:W-:-:S05]  /*01a0*/  FSET.BF.GT.AND R8, R2, RZ, PT ;  /* 0x000000ff0208720a */ /* 0x010fca0003804000 */
[----:B-1----:R0:W-:Y:S02]  /*01b0*/  STG.E desc[UR4][R10.64], R8 ;  /* 0x000000080a007986 */ /* 0x0021e4000c101904 */
[----:B------:R-:W-:-:S07]  /*01c0*/  LEPC R20, `(.L_x_86) ;  /* 0x000000001014794e */ /* 0x000fce0000000000 */
[----:B0-----:R-:W-:Y:S05]  /*01d0*/  CALL.ABS.NOINC R12 ;  /* 0x000000000c007343 */ /* 0x001fea0003c00000 */
.L_x_86:
[----:B------:R-:W-:Y:S05]  /*01e0*/  EXIT ;  /* 0x000000000000794d */ /* 0x000fea0003800000 */
.L_x_87:
        /* <DEDUP_REMOVED lines=9> */
.L_x_107:


//--------------------- .text._Z10exp_threadPKfPfi --------------------------
	.section	.text._Z10exp_threadPKfPfi,"ax",@progbits
	.align	128
        .global         _Z10exp_threadPKfPfi
        .type           _Z10exp_threadPKfPfi,@function
        .size           _Z10exp_threadPKfPfi,(.L_x_108 - _Z10exp_threadPKfPfi)
        .other          _Z10exp_threadPKfPfi,@"STO_CUDA_ENTRY STV_DEFAULT"
_Z10exp_threadPKfPfi:
.text._Z10exp_threadPKfPfi:
        /* <DEDUP_REMOVED lines=10> */
[----:B------:R-:W2:Y:S01]  /*00a0*/  LDC.64 R4, c[0x0][0x388] ;  /* 0x0000e200ff047b82 */ /* 0x000ea20000000a00 */
[----:B0-----:R-:W-:-:S06]  /*00b0*/  IMAD.WIDE R2, R7, 0x4, R2 ;  /* 0x0000000407027825 */ /* 0x001fcc00078e0202 */
[----:B-1----:R-:W3:Y:S01]  /*00c0*/  LDG.E R2, desc[UR4][R2.64] ;  /* 0x0000000402027981 */ /* 0x002ee2000c1e1900 */
[----:B--2---:R-:W-:-:S04]  /*00d0*/  IMAD.WIDE R4, R7, 0x4, R4 ;  /* 0x0000000407047825 */ /* 0x004fc800078e0204 */
[----:B---3--:R-:W-:-:S05]  /*00e0*/  FMUL R0, R2, 1.4426950216293334961 ;  /* 0x3fb8aa3b02007820 */ /* 0x008fca0000400000 */
[----:B------:R-:W-:-:S13]  /*00f0*/  FSETP.GEU.AND P0, PT, R0, -126, PT ;  /* 0xc2fc00000000780b */ /* 0x000fda0003f0e000 */
[----:B------:R-:W-:-:S04]  /*0100*/  @!P0 FMUL R0, R0, 0.5 ;  /* 0x3f00000000008820 */ /* 0x000fc80000400000 */
[----:B------:R-:W0:Y:S02]  /*0110*/  MUFU.EX2 R9, R0 ;  /* 0x0000000000097308 */ /* 0x000e240000000800 */
[----:B0-----:R-:W-:-:S05]  /*0120*/  @!P0 FMUL R9, R9, R9 ;  /* 0x0000000909098220 */ /* 0x001fca0000400000 */
[----:B------:R-:W-:Y:S01]  /*0130*/  STG.E desc[UR4][R4.64], R9 ;  /* 0x0000000904007986 */ /* 0x000fe2000c101904 */
[----:B------:R-:W-:Y:S05]  /*0140*/  EXIT ;  /* 0x000000000000794d */ /* 0x000fea0003800000 */
.L_x_88:
        /* <DEDUP_REMOVED lines=11> */
.L_x_108:


//--------------------- .text._Z11relu_threadPKfPfi --------------------------
	.section	.text._Z11relu_threadPKfPfi,"ax",@progbits
	.align	128
        .global         _Z11relu_threadPKfPfi
        .type           _Z11relu_threadPKfPfi,@function
        .size           _Z11relu_threadPKfPfi,(.L_x_109 - _Z11relu_threadPKfPfi)
        .other          _Z11relu_threadPKfPfi,@"STO_CUDA_ENTRY STV_DEFAULT"
_Z11relu_threadPKfPfi:
.text._Z11relu_threadPKfPfi:
        /* <DEDUP_REMOVED lines=13> */
[----:B--2---:R-:W-:Y:S01]  /*00d0*/  IMAD.WIDE R4, R7, 0x4, R4 ;  /* 0x0000000407047825 */ /* 0x004fe200078e0204 */
[----:B---3--:R-:W-:-:S05]  /*00e0*/  FMNMX R7, RZ, R2, !PT ;  /* 0x00000002ff077209 */ /* 0x008fca0007800000 */
[----:B------:R-:W-:Y:S01]  /*00f0*/  STG.E desc[UR4][R4.64], R7 ;  /* 0x0000000704007986 */ /* 0x000fe2000c101904 */
[----:B------:R-:W-:Y:S05]  /*0100*/  EXIT ;  /* 0x000000000000794d */ /* 0x000fea0003800000 */
.L_x_89:
        /* <DEDUP_REMOVED lines=15> */
.L_x_109:


//--------------------- .text._Z9tile_gemmPfS_S_iii --------------------------
	.section	.text._Z9tile_gemmPfS_S_iii,"ax",@progbits
	.align	128
        .global         _Z9tile_gemmPfS_S_iii
        .type           _Z9tile_gemmPfS_S_iii,@function
        .size           _Z9tile_gemmPfS_S_iii,(.L_x_110 - _Z9tile_gemmPfS_S_iii)
        .other          _Z9tile_gemmPfS_S_iii,@"STO_CUDA_ENTRY STV_DEFAULT"
_Z9tile_gemmPfS_S_iii:
.text._Z9tile_gemmPfS_S_iii:
[----:B------:R-:W-:Y:S01]  /*0000*/  LDC R1, c[0x0][0x37c] ;  /* 0x0000df00ff017b82 */ /* 0x000fe20000000800 */
[----:B------:R-:W0:Y:S01]  /*0010*/  S2R R6, SR_CTAID.Y ;  /* 0x0000000000067919 */ /* 0x000e220000002600 */
[----:B------:R-:W1:Y:S01]  /*0020*/  LDCU UR7, c[0x0][0x39c] ;  /* 0x00007380ff0777ac */ /* 0x000e620008000800 */
[----:B------:R-:W-:Y:S01]  /*0030*/  HFMA2 R29, -RZ, RZ, 0, 0 ;  /* 0x00000000ff1d7431 */ /* 0x000fe200000001ff */
[----:B------:R-:W0:Y:S01]  /*0040*/  S2R R17, SR_TID.Y ;  /* 0x0000000000117919 */ /* 0x000e220000002200 */
[----:B------:R-:W2:Y:S01]  /*0050*/  LDCU.64 UR10, c[0x0][0x358] ;  /* 0x00006b00ff0a77ac */ /* 0x000ea20008000a00 */
[----:B------:R-:W3:Y:S01]  /*0060*/  S2R R18, SR_CTAID.X ;  /* 0x0000000000127919 */ /* 0x000ee20000002500 */
[----:B------:R-:W3:Y:S01]  /*0070*/  S2R R7, SR_TID.X ;  /* 0x0000000000077919 */ /* 0x000ee20000002100 */
[----:B-1----:R-:W-:Y:S01]  /*0080*/  UISETP.GE.AND UP0, UPT, UR7, 0x1, UPT ;  /* 0x000000010700788c */ /* 0x002fe2000bf06270 */
[----:B0-----:R-:W-:Y:S02]  /*0090*/  LEA R6, R6, R17, 0x3 ;  /* 0x0000001106067211 */ /* 0x001fe400078e18ff */
[----:B---3--:R-:W-:-:S06]  /*00a0*/  LEA R5, R18, R7, 0x3 ;  /* 0x0000000712057211 */ /* 0x008fcc00078e18ff */
[----:B--2---:R-:W-:Y:S05]  /*00b0*/  BRA.U !UP0, `(.L_x_90) ;  /* 0x0000000d08c07547 */ /* 0x004fea000b800000 */
[----:B------:R-:W0:Y:S01]  /*00c0*/  S2UR UR6, SR_CgaCtaId ;  /* 0x00000000000679c3 */ /* 0x000e220000008800 */
[----:B------:R-:W-:Y:S01]  /*00d0*/  UMOV UR4, 0x400 ;  /* 0x0000040000047882 */ /* 0x000fe20000000000 */
[----:B------:R-:W-:Y:S01]  /*00e0*/  UISETP.GE.U32.AND UP0, UPT, UR7, 0x19, UPT ;  /* 0x000000190700788c */ /* 0x000fe2000bf06070 */
[----:B------:R-:W-:Y:S01]  /*00f0*/  MOV R29, RZ ;  /* 0x000000ff001d7202 */ /* 0x000fe20000000f00 */
[----:B------:R-:W-:Y:S01]  /*0100*/  UIADD3 UR5, UPT, UPT, UR4, 0x100, URZ ;  /* 0x0000010004057890 */ /* 0x000fe2000fffe0ff */
[----:B------:R-:W-:Y:S01]  /*0110*/  MOV R8, RZ ;  /* 0x000000ff00087202 */ /* 0x000fe20000000f00 */
[----:B0-----:R-:W-:Y:S02]  /*0120*/  ULEA UR4, UR6, UR4, 0x18 ;  /* 0x0000000406047291 */ /* 0x001fe4000f8ec0ff */
[----:B------:R-:W-:-:S04]  /*0130*/  ULEA UR5, UR6, UR5, 0x18 ;  /* 0x0000000506057291 */ /* 0x000fc8000f8ec0ff */
[----:B------:R-:W-:Y:S02]  /*0140*/  LEA R0, R17, UR4, 0x5 ;  /* 0x0000000411007c11 */ /* 0x000fe4000f8e28ff */
[C---:B------:R-:W-:Y:S02]  /*0150*/  LEA R2, R7.reuse, UR5, 0x2 ;  /* 0x0000000507027c11 */ /* 0x040fe4000f8e10ff */
[----:B------:R-:W-:Y:S02]  /*0160*/  LEA R3, R7, R0, 0x2 ;  /* 0x0000000007037211 */ /* 0x000fe400078e10ff */
[----:B------:R-:W-:Y:S01]  /*0170*/  LEA R4, R17, R2, 0x5 ;  /* 0x0000000211047211 */ /* 0x000fe200078e28ff */
[----:B------:R-:W-:Y:S06]  /*0180*/  BRA.U !UP0, `(.L_x_91) ;  /* 0x0000000908b47547 */ /* 0x000fec000b800000 */
[----:B------:R-:W0:Y:S01]  /*0190*/  LDCU UR6, c[0x0][0x3a0] ;  /* 0x00007400ff0677ac */ /* 0x000e220008000800 */
[C---:B------:R-:W-:Y:S01]  /*01a0*/  IADD3 R8, PT, PT, R17.reuse, 0x18, RZ ;  /* 0x0000001811087810 */ /* 0x040fe20007ffe0ff */
[C---:B------:R-:W-:Y:S01]  /*01b0*/  VIADD R10, R17.reuse, 0x10 ;  /* 0x00000010110a7836 */ /* 0x040fe20000000000 */
[----:B------:R-:W-:Y:S01]  /*01c0*/  IADD3 R12, PT, PT, R17, 0x8, RZ ;  /* 0x00000008110c7810 */ /* 0x000fe20007ffe0ff */
[----:B------:R-:W1:Y:S01]  /*01d0*/  LDCU UR8, c[0x0][0x398] ;  /* 0x00007300ff0877ac */ /* 0x000e620008000800 */
[--C-:B------:R-:W-:Y:S01]  /*01e0*/  IMAD R20, R6, UR7, R7.reuse ;  /* 0x0000000706147c24 */ /* 0x100fe2000f8e0207 */
[----:B------:R-:W-:Y:S01]  /*01f0*/  MOV R29, RZ ;  /* 0x000000ff001d7202 */ /* 0x000fe20000000f00 */
[----:B------:R-:W-:Y:S01]  /*0200*/  UIADD3 UR4, UPT, UPT, UR7, 0x7, URZ ;  /* 0x0000000707047890 */ /* 0x000fe2000fffe0ff */
[----:B------:R-:W-:Y:S01]  /*0210*/  MOV R19, R7 ;  /* 0x0000000700137202 */ /* 0x000fe20000000f00 */
[----:B------:R-:W2:Y:S02]  /*0220*/  LDCU UR5, c[0x0][0x39c] ;  /* 0x00007380ff0577ac */ /* 0x000ea40008000800 */
[----:B------:R-:W-:Y:S01]  /*0230*/  USHF.R.U32.HI UR4, URZ, 0x3, UR4 ;  /* 0x00000003ff047899 */ /* 0x000fe20008011604 */
[----:B------:R-:W3:Y:S01]  /*0240*/  LDCU.64 UR12, c[0x0][0x380] ;  /* 0x00007000ff0c77ac */ /* 0x000ee20008000a00 */
[----:B0-----:R-:W-:-:S02]  /*0250*/  IMAD R27, R8, UR6, R7 ;  /* 0x00000006081b7c24 */ /* 0x001fc4000f8e0207 */
[--C-:B------:R-:W-:Y:S01]  /*0260*/  IMAD R25, R10, UR6, R7.reuse ;  /* 0x000000060a197c24 */ /* 0x100fe2000f8e0207 */
[----:B------:R-:W-:Y:S01]  /*0270*/  ULOP3.LUT UR4, UR4, 0xffffffc, URZ, 0xc0, !UPT ;  /* 0x0ffffffc04047892 */ /* 0x000fe2000f8ec0ff */
[--C-:B------:R-:W-:Y:S01]  /*0280*/  IMAD R23, R12, UR6, R7.reuse ;  /* 0x000000060c177c24 */ /* 0x100fe2000f8e0207 */
[C---:B------:R-:W-:Y:S01]  /*0290*/  LEA R27, R18.reuse, R27, 0x3 ;  /* 0x0000001b121b7211 */ /* 0x040fe200078e18ff */
[----:B------:R-:W-:Y:S01]  /*02a0*/  IMAD R21, R17, UR6, R7 ;  /* 0x0000000611157c24 */ /* 0x000fe2000f8e0207 */
[C---:B------:R-:W-:Y:S01]  /*02b0*/  LEA R25, R18.reuse, R25, 0x3 ;  /* 0x0000001912197211 */ /* 0x040fe200078e18ff */
[----:B------:R-:W-:Y:S01]  /*02c0*/  UIADD3 UR6, UPT, UPT, -UR4, URZ, URZ ;  /* 0x000000ff04067290 */ /* 0x000fe2000fffe1ff */
[C---:B------:R-:W-:Y:S01]  /*02d0*/  LEA R23, R18.reuse, R23, 0x3 ;  /* 0x0000001712177211 */ /* 0x040fe200078e18ff */
[----:B------:R-:W-:Y:S01]  /*02e0*/  IMAD R21, R18, 0x8, R21 ;  /* 0x0000000812157824 */ /* 0x000fe200078e0215 */
[----:B-1----:R-:W-:Y:S01]  /*02f0*/  ISETP.GE.AND P1, PT, R6, UR8, PT ;  /* 0x0000000806007c0c */ /* 0x002fe2000bf26270 */
[----:B--23--:R-:W-:-:S12]  /*0300*/  UMOV UR8, 0x10 ;  /* 0x0000001000087882 */ /* 0x00cfd80000000000 */
.L_x_92:
[----:B------:R-:W0:Y:S01]  /*0310*/  LDC R16, c[0x0][0x3a0] ;  /* 0x0000e800ff107b82 */ /* 0x000e220000000800 */
[----:B------:R-:W-:Y:S01]  /*0320*/  UMOV UR7, UR5 ;  /* 0x0000000500077c82 */ /* 0x000fe20008000000 */
[----:B------:R-:W-:Y:S01]  /*0330*/  HFMA2 R26, -RZ, RZ, 0, 0 ;  /* 0x00000000ff1a7431 */ /* 0x000fe200000001ff */
[----:B------:R-:W-:Y:S02]  /*0340*/  ISETP.GE.OR P2, PT, R19, UR7, P1 ;  /* 0x0000000713007c0c */ /* 0x000fe40008f46670 */
[----:B------:R-:W-:-:S11]  /*0350*/  MOV R28, RZ ;  /* 0x000000ff001c7202 */ /* 0x000fd60000000f00 */
[----:B------:R-:W1:Y:S01]  /*0360*/  @!P2 LDC.64 R10, c[0x0][0x380] ;  /* 0x0000e000ff0aab82 */ /* 0x000e620000000a00 */
[----:B0-----:R-:W-:-:S04]  /*0370*/  ISETP.GE.AND P0, PT, R5, R16, PT ;  /* 0x000000100500720c */ /* 0x001fc80003f06270 */
[----:B------:R-:W-:Y:S01]  /*0380*/  ISETP.GE.OR P3, PT, R17, UR7, P0 ;  /* 0x0000000711007c0c */ /* 0x000fe20008766670 */
[----:B-1----:R-:W-:-:S12]  /*0390*/  @!P2 IMAD.WIDE.U32 R10, R20, 0x4, R10 ;  /* 0x00000004140aa825 */ /* 0x002fd800078e000a */
[----:B------:R-:W0:Y:S01]  /*03a0*/  @!P3 LDC.64 R8, c[0x0][0x388] ;  /* 0x0000e200ff08bb82 */ /* 0x000e220000000a00 */
[----:B------:R-:W2:Y:S01]  /*03b0*/  @!P2 LDG.E R26, desc[UR10][R10.64] ;  /* 0x0000000a0a1aa981 */ /* 0x000ea2000c1e1900 */
[----:B0-----:R-:W-:-:S05]  /*03c0*/  @!P3 IMAD.WIDE R8, R21, 0x4, R8 ;  /* 0x000000041508b825 */ /* 0x001fca00078e0208 */
[----:B------:R-:W3:Y:S01]  /*03d0*/  @!P3 LDG.E R28, desc[UR10][R8.64] ;  /* 0x0000000a081cb981 */ /* 0x000ee2000c1e1900 */
[----:B------:R-:W-:-:S03]  /*03e0*/  UIADD3 UR9, UPT, UPT, UR8, -0x10, URZ ;  /* 0xfffffff008097890 */ /* 0x000fc6000fffe0ff */
[----:B--2---:R-:W-:Y:S04]  /*03f0*/  STS [R3], R26 ;  /* 0x0000001a03007388 */ /* 0x004fe80000000800 */
[----:B---3--:R-:W-:Y:S01]  /*0400*/  STS [R4], R28 ;  /* 0x0000001c04007388 */ /* 0x008fe20000000800 */
[----:B------:R-:W-:Y:S06]  /*0410*/  BAR.SYNC.DEFER_BLOCKING 0x0 ;  /* 0x0000000000007b1d */ /* 0x000fec0000010000 */
[----:B------:R-:W-:Y:S04]  /*0420*/  LDS R8, [R2] ;  /* 0x0000000002087984 */ /* 0x000fe80000000800 */
[----:B------:R-:W0:Y:S04]  /*0430*/  LDS.128 R12, [R0] ;  /* 0x00000000000c7984 */ /* 0x000e280000000c00 */
[----:B------:R-:W1:Y:S04]  /*0440*/  LDS R9, [R2+0x20] ;  /* 0x0000200002097984 */ /* 0x000e680000000800 */
[----:B------:R-:W2:Y:S04]  /*0450*/  LDS R22, [R2+0x40] ;  /* 0x0000400002167984 */ /* 0x000ea80000000800 */
[----:B------:R-:W3:Y:S01]  /*0460*/  LDS R24, [R2+0x60] ;  /* 0x0000600002187984 */ /* 0x000ee20000000800 */
[----:B0-----:R-:W-:-:S04]  /*0470*/  FFMA R12, R12, R8, R29 ;  /* 0x000000080c0c7223 */ /* 0x001fc8000000001d */
[----:B-1----:R-:W-:Y:S02]  /*0480*/  FFMA R29, R9, R13, R12 ;  /* 0x0000000d091d7223 */ /* 0x002fe4000000000c */
[----:B------:R-:W-:Y:S04]  /*0490*/  LDS R13, [R2+0x80] ;  /* 0x00008000020d7984 */ /* 0x000fe80000000800 */
[----:B------:R-:W0:Y:S01]  /*04a0*/  LDS.128 R8, [R0+0x10] ;  /* 0x0000100000087984 */ /* 0x000e220000000c00 */
[----:B--2---:R-:W-:-:S03]  /*04b0*/  FFMA R29, R22, R14, R29 ;  /* 0x0000000e161d7223 */ /* 0x004fc6000000001d */
[----:B------:R-:W-:Y:S01]  /*04c0*/  LDS R22, [R2+0xe0] ;  /* 0x0000e00002167984 */ /* 0x000fe20000000800 */
[----:B---3--:R-:W-:Y:S01]  /*04d0*/  FFMA R15, R24, R15, R29 ;  /* 0x0000000f180f7223 */ /* 0x008fe2000000001d */
[----:B------:R-:W-:Y:S01]  /*04e0*/  IMAD R14, R6, UR7, RZ ;  /* 0x00000007060e7c24 */ /* 0x000fe2000f8e02ff */
[----:B------:R-:W-:Y:S02]  /*04f0*/  IADD3 R12, PT, PT, R19, 0x8, RZ ;  /* 0x00000008130c7810 */ /* 0x000fe40007ffe0ff */
[----:B0-----:R-:W-:Y:S02]  /*0500*/  FFMA R8, R8, R13, R15 ;  /* 0x0000000d08087223 */ /* 0x001fe4000000000f */
[----:B------:R-:W0:Y:S04]  /*0510*/  LDS R15, [R2+0xa0] ;  /* 0x0000a000020f7984 */ /* 0x000e280000000800 */
[----:B------:R-:W1:Y:S01]  /*0520*/  LDS R13, [R2+0xc0] ;  /* 0x0000c000020d7984 */ /* 0x000e620000000800 */
[----:B------:R-:W-:Y:S01]  /*0530*/  BAR.SYNC.DEFER_BLOCKING 0x0 ;  /* 0x0000000000007b1d */ /* 0x000fe20000010000 */
[----:B------:R-:W-:-:S02]  /*0540*/  IADD3 R14, P3, P4, R14, UR9, R7 ;  /* 0x000000090e0e7c10 */ /* 0x000fc4000fc7e007 */
[----:B------:R-:W-:Y:S01]  /*0550*/  ISETP.GE.OR P2, PT, R12, UR7, P1 ;  /* 0x000000070c007c0c */ /* 0x000fe20008f46670 */
[----:B------:R-:W-:Y:S01]  /*0560*/  HFMA2 R26, -RZ, RZ, 0, 0 ;  /* 0x00000000ff1a7431 */ /* 0x000fe200000001ff */
[----:B------:R-:W-:Y:S02]  /*0570*/  IADD3.X R29, PT, PT, RZ, RZ, RZ, P3, P4 ;  /* 0x000000ffff1d7210 */ /* 0x000fe40001fe84ff */
[----:B------:R-:W-:-:S04]  /*0580*/  LEA R28, P3, R14, UR12, 0x2 ;  /* 0x0000000c0e1c7c11 */ /* 0x000fc8000f8610ff */
[----:B------:R-:W-:-:S05]  /*0590*/  LEA.HI.X R29, R14, UR13, R29, 0x2, P3 ;  /* 0x0000000d0e1d7c11 */ /* 0x000fca00098f141d */
[----:B------:R-:W2:Y:S01]  /*05a0*/  @!P2 LDG.E R26, desc[UR10][R28.64+0x20] ;  /* 0x0000200a1c1aa981 */ /* 0x000ea2000c1e1900 */
[----:B0-----:R-:W-:Y:S01]  /*05b0*/  FFMA R12, R15, R9, R8 ;  /* 0x000000090f0c7223 */ /* 0x001fe20000000008 */
[----:B------:R-:W-:-:S04]  /*05c0*/  IADD3 R8, PT, PT, R17, 0x8, RZ ;  /* 0x0000000811087810 */ /* 0x000fc80007ffe0ff */
[----:B------:R-:W-:-:S13]  /*05d0*/  ISETP.GE.OR P2, PT, R8, UR7, P0 ;  /* 0x0000000708007c0c */ /* 0x000fda0008746670 */
[----:B------:R-:W0:Y:S01]  /*05e0*/  @!P2 LDC.64 R8, c[0x0][0x388] ;  /* 0x0000e200ff08ab82 */ /* 0x000e220000000a00 */
[----:B------:R-:W-:Y:S01]  /*05f0*/  MOV R15, RZ ;  /* 0x000000ff000f7202 */ /* 0x000fe20000000f00 */
[----:B0-----:R-:W-:-:S05]  /*0600*/  @!P2 IMAD.WIDE R8, R23, 0x4, R8 ;  /* 0x000000041708a825 */ /* 0x001fca00078e0208 */
[----:B------:R-:W3:Y:S01]  /*0610*/  @!P2 LDG.E R15, desc[UR10][R8.64] ;  /* 0x0000000a080fa981 */ /* 0x000ee2000c1e1900 */
[----:B-1----:R-:W-:-:S04]  /*0620*/  FFMA R10, R13, R10, R12 ;  /* 0x0000000a0d0a7223 */ /* 0x002fc8000000000c */
[----:B------:R-:W-:Y:S01]  /*0630*/  FFMA R22, R22, R11, R10 ;  /* 0x0000000b16167223 */ /* 0x000fe2000000000a */
[----:B--2---:R-:W-:Y:S04]  /*0640*/  STS [R3], R26 ;  /* 0x0000001a03007388 */ /* 0x004fe80000000800 */
[----:B---3--:R-:W-:Y:S01]  /*0650*/  STS [R4], R15 ;  /* 0x0000000f04007388 */ /* 0x008fe20000000800 */
[----:B------:R-:W-:Y:S06]  /*0660*/  BAR.SYNC.DEFER_BLOCKING 0x0 ;  /* 0x0000000000007b1d */ /* 0x000fec0000010000 */
[----:B------:R-:W-:Y:S04]  /*0670*/  LDS R24, [R2] ;  /* 0x0000000002187984 */ /* 0x000fe80000000800 */
[----:B------:R-:W0:Y:S04]  /*0680*/  LDS.128 R12, [R0] ;  /* 0x00000000000c7984 */ /* 0x000e280000000c00 */
[----:B------:R-:W1:Y:S04]  /*0690*/  LDS R10, [R2+0x20] ;  /* 0x00002000020a7984 */ /* 0x000e680000000800 */
[----:B------:R-:W2:Y:S01]  /*06a0*/  LDS R11, [R2+0x40] ;  /* 0x00004000020b7984 */ /* 0x000ea20000000800 */
[----:B0-----:R-:W-:-:S03]  /*06b0*/  FFMA R24, R12, R24, R22 ;  /* 0x000000180c187223 */ /* 0x001fc60000000016 */
[----:B------:R-:W0:Y:S01]  /*06c0*/  LDS R12, [R2+0x60] ;  /* 0x00006000020c7984 */ /* 0x000e220000000800 */
[----:B-1----:R-:W-:-:S03]  /*06d0*/  FFMA R10, R10, R13, R24 ;  /* 0x0000000d0a0a7223 */ /* 0x002fc60000000018 */
[----:B------:R-:W-:Y:S01]  /*06e0*/  LDS R13, [R2+0x80] ;  /* 0x00008000020d7984 */ /* 0x000fe20000000800 */
[----:B--2---:R-:W-:-:S03]  /*06f0*/  FFMA R14, R11, R14, R10 ;  /* 0x0000000e0b0e7223 */ /* 0x004fc6000000000a */
[----:B------:R-:W1:Y:S04]  /*0700*/  LDS.128 R8, [R0+0x10] ;  /* 0x0000100000087984 */ /* 0x000e680000000c00 */
[----:B------:R-:W-:Y:S01]  /*0710*/  LDS R22, [R2+0xe0] ;  /* 0x0000e00002167984 */ /* 0x000fe20000000800 */
[----:B0-----:R-:W-:-:S04]  /*0720*/  FFMA R15, R12, R15, R14 ;  /* 0x0000000f0c0f7223 */ /* 0x001fc8000000000e */
[----:B-1----:R-:W-:Y:S02]  /*0730*/  FFMA R8, R8, R13, R15 ;  /* 0x0000000d08087223 */ /* 0x002fe4000000000f */
[----:B------:R-:W0:Y:S04]  /*0740*/  LDS R15, [R2+0xa0] ;  /* 0x0000a000020f7984 */ /* 0x000e280000000800 */
[----:B------:R-:W1:Y:S01]  /*0750*/  LDS R13, [R2+0xc0] ;  /* 0x0000c000020d7984 */ /* 0x000e620000000800 */
[----:B------:R-:W-:Y:S02]  /*0760*/  VIADD R12, R19, 0x10 ;  /* 0x00000010130c7836 */ /* 0x000fe40000000000 */
[----:B------:R-:W-:Y:S01]  /*0770*/  HFMA2 R26, -RZ, RZ, 0, 0 ;  /* 0x00000000ff1a7431 */ /* 0x000fe200000001ff */
[----:B------:R-:W-:Y:S02]  /*0780*/  BAR.SYNC.DEFER_BLOCKING 0x0 ;  /* 0x0000000000007b1d */ /* 0x000fe40000010000 */
[----:B------:R-:W-:-:S13]  /*0790*/  ISETP.GE.OR P2, PT, R12, UR7, P1 ;  /* 0x000000070c007c0c */ /* 0x000fda0008f46670 */
        /* <DEDUP_REMOVED lines=23> */
[----:B------:R-:W2:Y:S01]  /*0910*/  LDS R22, [R2+0xa0] ;  /* 0x0000a00002167984 */ /* 0x000ea20000000800 */
[----:B0-----:R-:W-:Y:S01]  /*0920*/  FFMA R15, R12, R15, R14 ;  /* 0x0000000f0c0f7223 */ /* 0x001fe2000000000e */
[----:B------:R-:W-:-:S04]  /*0930*/  IADD3 R12, PT, PT, R19, 0x18, RZ ;  /* 0x00000018130c7810 */ /* 0x000fc80007ffe0ff */
[----:B------:R-:W-:Y:S02]  /*0940*/  ISETP.GE.OR P2, PT, R12, UR7, P1 ;  /* 0x000000070c007c0c */ /* 0x000fe40008f46670 */
[----:B------:R-:W-:-:S04]  /*0950*/  IADD3 R12, PT, PT, R17, 0x18, RZ ;  /* 0x00000018110c7810 */ /* 0x000fc80007ffe0ff */
[----:B------:R-:W-:Y:S01]  /*0960*/  ISETP.GE.OR P0, PT, R12, UR7, P0 ;  /* 0x000000070c007c0c */ /* 0x000fe20008706670 */
[----:B-1----:R-:W-:Y:S02]  /*0970*/  FFMA R14, R8, R13, R15 ;  /* 0x0000000d080e7223 */ /* 0x002fe4000000000f */
[----:B------:R-:W0:Y:S04]  /*0980*/  LDS R15, [R2+0xc0] ;  /* 0x0000c000020f7984 */ /* 0x000e280000000800 */
[----:B------:R-:W1:Y:S06]  /*0990*/  LDS R8, [R2+0xe0] ;  /* 0x0000e00002087984 */ /* 0x000e6c0000000800 */
[----:B------:R-:W3:Y:S01]  /*09a0*/  @!P0 LDC.64 R12, c[0x0][0x388] ;  /* 0x0000e200ff0c8b82 */ /* 0x000ee20000000a00 */
[----:B------:R-:W-:-:S07]  /*09b0*/  HFMA2 R24, -RZ, RZ, 0, 0 ;  /* 0x00000000ff187431 */ /* 0x000fce00000001ff */
[----:B------:R-:W-:Y:S01]  /*09c0*/  BAR.SYNC.DEFER_BLOCKING 0x0 ;  /* 0x0000000000007b1d */ /* 0x000fe20000010000 */
[----:B------:R-:W-:-:S05]  /*09d0*/  IMAD.MOV.U32 R26, RZ, RZ, RZ ;  /* 0x000000ffff1a7224 */ /* 0x000fca00078e00ff */
[----:B------:R3:W4:Y:S02]  /*09e0*/  @!P2 LDG.E R24, desc[UR10][R28.64+0x60] ;  /* 0x0000600a1c18a981 */ /* 0x000724000c1e1900 */
[----:B---3--:R-:W-:-:S05]  /*09f0*/  @!P0 IMAD.WIDE R28, R27, 0x4, R12 ;  /* 0x000000041b1c8825 */ /* 0x008fca00078e020c */
[----:B------:R-:W3:Y:S01]  /*0a00*/  @!P0 LDG.E R26, desc[UR10][R28.64] ;  /* 0x0000000a1c1a8981 */ /* 0x000ee2000c1e1900 */
[----:B--2---:R-:W-:-:S04]  /*0a10*/  FFMA R14, R22, R9, R14 ;  /* 0x00000009160e7223 */ /* 0x004fc8000000000e */
[----:B0-----:R-:W-:-:S04]  /*0a20*/  FFMA R22, R15, R10, R14 ;  /* 0x0000000a0f167223 */ /* 0x001fc8000000000e */
[----:B-1----:R-:W-:Y:S01]  /*0a30*/  FFMA R11, R8, R11, R22 ;  /* 0x0000000b080b7223 */ /* 0x002fe20000000016 */
[----:B------:R-:W-:-:S04]  /*0a40*/  UIADD3 UR6, UPT, UPT, UR6, 0x4, URZ ;  /* 0x0000000406067890 */ /* 0x000fc8000fffe0ff */
[----:B------:R-:W-:Y:S01]  /*0a50*/  UISETP.NE.AND UP0, UPT, UR6, URZ, UPT ;  /* 0x000000ff0600728c */ /* 0x000fe2000bf05270 */
[C---:B------:R-:W-:Y:S02]  /*0a60*/  LEA R21, R16.reuse, R21, 0x5 ;  /* 0x0000001510157211 */ /* 0x040fe400078e28ff */
[C---:B------:R-:W-:Y:S02]  /*0a70*/  LEA R23, R16.reuse, R23, 0x5 ;  /* 0x0000001710177211 */ /* 0x040fe400078e28ff */
[C---:B------:R-:W-:Y:S02]  /*0a80*/  LEA R25, R16.reuse, R25, 0x5 ;  /* 0x0000001910197211 */ /* 0x040fe400078e28ff */
[----:B------:R-:W-:Y:S02]  /*0a90*/  LEA R27, R16, R27, 0x5 ;  /* 0x0000001b101b7211 */ /* 0x000fe400078e28ff */
[----:B------:R-:W-:Y:S02]  /*0aa0*/  IADD3 R19, PT, PT, R19, 0x20, RZ ;  /* 0x0000002013137810 */ /* 0x000fe40007ffe0ff */
[----:B------:R-:W-:-:S02]  /*0ab0*/  IADD3 R17, PT, PT, R17, 0x20, RZ ;  /* 0x0000002011117810 */ /* 0x000fc40007ffe0ff */
[----:B------:R-:W-:Y:S01]  /*0ac0*/  IADD3 R20, PT, PT, R20, 0x20, RZ ;  /* 0x0000002014147810 */ /* 0x000fe20007ffe0ff */
[----:B------:R-:W-:Y:S01]  /*0ad0*/  UIADD3 UR8, UPT, UPT, UR8, 0x20, URZ ;  /* 0x0000002008087890 */ /* 0x000fe2000fffe0ff */
[----:B----4-:R-:W-:Y:S04]  /*0ae0*/  STS [R3], R24 ;  /* 0x0000001803007388 */ /* 0x010fe80000000800 */
        /* <DEDUP_REMOVED lines=9> */
[----:B------:R-:W-:Y:S02]  /*0b80*/  LDS R13, [R2+0x80] ;  /* 0x00008000020d7984 */ /* 0x000fe40000000800 */
[----:B--2---:R-:W-:Y:S02]  /*0b90*/  FFMA R14, R10, R14, R29 ;  /* 0x0000000e0a0e7223 */ /* 0x004fe4000000001d */
[----:B------:R-:W0:Y:S04]  /*0ba0*/  LDS.128 R8, [R0+0x10] ;  /* 0x0000100000087984 */ /* 0x000e280000000c00 */
[----:B------:R-:W1:Y:S01]  /*0bb0*/  LDS R12, [R2+0xa0] ;  /* 0x0000a000020c7984 */ /* 0x000e620000000800 */
[----:B---3--:R-:W-:-:S03]  /*0bc0*/  FFMA R15, R22, R15, R14 ;  /* 0x0000000f160f7223 */ /* 0x008fc6000000000e */
[----:B------:R-:W2:Y:S04]  /*0bd0*/  LDS R29, [R2+0xc0] ;  /* 0x0000c000021d7984 */ /* 0x000ea80000000800 */
[----:B------:R-:W3:Y:S01]  /*0be0*/  LDS R14, [R2+0xe0] ;  /* 0x0000e000020e7984 */ /* 0x000ee20000000800 */
[----:B0-----:R-:W-:-:S04]  /*0bf0*/  FFMA R8, R8, R13, R15 ;  /* 0x0000000d08087223 */ /* 0x001fc8000000000f */
[----:B-1----:R-:W-:-:S04]  /*0c00*/  FFMA R8, R12, R9, R8 ;  /* 0x000000090c087223 */ /* 0x002fc80000000008 */
[----:B--2---:R-:W-:-:S04]  /*0c10*/  FFMA R8, R29, R10, R8 ;  /* 0x0000000a1d087223 */ /* 0x004fc80000000008 */
[----:B---3--:R-:W-:Y:S01]  /*0c20*/  FFMA R29, R14, R11, R8 ;  /* 0x0000000b0e1d7223 */ /* 0x008fe20000000008 */
[----:B------:R-:W-:Y:S06]  /*0c30*/  BAR.SYNC.DEFER_BLOCKING 0x0 ;  /* 0x0000000000007b1d */ /* 0x000fec0000010000 */
[----:B------:R-:W-:Y:S05]  /*0c40*/  BRA.U UP0, `(.L_x_92) ;  /* 0xfffffff500b07547 */ /* 0x000fea000b83ffff */
[----:B------:R-:W-:-:S07]  /*0c50*/  IMAD.U32 R8, RZ, RZ, UR4 ;  /* 0x00000004ff087e24 */ /* 0x000fce000f8e00ff */
.L_x_91:
[----:B------:R-:W-:-:S04]  /*0c60*/  UIADD3 UR4, UPT, UPT, UR7, 0x7, URZ ;  /* 0x0000000707047890 */ /* 0x000fc8000fffe0ff */
[----:B------:R-:W-:-:S04]  /*0c70*/  USHF.R.U32.HI UR4, URZ, 0x3, UR4 ;  /* 0x00000003ff047899 */ /* 0x000fc80008011604 */
[----:B------:R-:W-:-:S09]  /*0c80*/  ULOP3.LUT UP0, UR4, UR4, 0x3, URZ, 0xc0, !UPT ;  /* 0x0000000304047892 */ /* 0x000fd2000f80c0ff */
[----:B------:R-:W-:Y:S05]  /*0c90*/  BRA.U !UP0, `(.L_x_90) ;  /* 0x0000000108c87547 */ /* 0x000fea000b800000 */
[----:B------:R-:W0:Y:S01]  /*0ca0*/  S2R R9, SR_TID.Y ;  /* 0x0000000000097919 */ /* 0x000e220000002200 */
[----:B------:R-:W1:Y:S01]  /*0cb0*/  LDCU UR5, c[0x0][0x3a0] ;  /* 0x00007400ff0577ac */ /* 0x000e620008000800 */
[----:B------:R-:W2:Y:S01]  /*0cc0*/  LDC R16, c[0x0][0x3a0] ;  /* 0x0000e800ff107b82 */ /* 0x000ea20000000800 */
[C---:B------:R-:W-:Y:S01]  /*0cd0*/  LEA R17, R8.reuse, R7, 0x3 ;  /* 0x0000000708117211 */ /* 0x040fe200078e18ff */
[----:B------:R-:W3:Y:S01]  /*0ce0*/  LDCU.64 UR8, c[0x0][0x398] ;  /* 0x00007300ff0877ac */ /* 0x000ee20008000a00 */
[----:B------:R-:W-:Y:S01]  /*0cf0*/  UIADD3 UR4, UPT, UPT, -UR4, URZ, URZ ;  /* 0x000000ff04047290 */ /* 0x000fe2000fffe1ff */
[----:B0-----:R-:W-:-:S05]  /*0d00*/  LEA R20, R8, R9, 0x3 ;  /* 0x0000000908147211 */ /* 0x001fca00078e18ff */
[----:B-1----:R-:W-:-:S05]  /*0d10*/  IMAD R7, R20, UR5, R7 ;  /* 0x0000000514077c24 */ /* 0x002fca000f8e0207 */
[----:B------:R-:W-:Y:S01]  /*0d20*/  LEA R19, R18, R7, 0x3 ;  /* 0x0000000712137211 */ /* 0x000fe200078e18ff */
[----:B---3--:R-:W-:-:S07]  /*0d30*/  IMAD R7, R6, UR7, R17 ;  /* 0x0000000706077c24 */ /* 0x008fce000f8e0211 */
.L_x_93:
[----:B------:R-:W-:Y:S02]  /*0d40*/  ISETP.GE.AND P0, PT, R17, UR9, PT ;  /* 0x0000000911007c0c */ /* 0x000fe4000bf06270 */
[----:B------:R-:W-:Y:S02]  /*0d50*/  CS2R R26, SRZ ;  /* 0x00000000001a7805 */ /* 0x000fe4000001ff00 */
[----:B--2---:R-:W-:Y:S02]  /*0d60*/  ISETP.GE.AND P1, PT, R5, R16, PT ;  /* 0x000000100500720c */ /* 0x004fe40003f26270 */
[----:B------:R-:W-:Y:S02]  /*0d70*/  ISETP.GE.OR P0, PT, R6, UR8, P0 ;  /* 0x0000000806007c0c */ /* 0x000fe40008706670 */
[----:B------:R-:W-:-:S11]  /*0d80*/  ISETP.GE.OR P1, PT, R20, UR9, P1 ;  /* 0x0000000914007c0c */ /* 0x000fd60008f26670 */
[----:B------:R-:W0:Y:S08]  /*0d90*/  @!P0 LDC.64 R12, c[0x0][0x380] ;  /* 0x0000e000ff0c8b82 */ /* 0x000e300000000a00 */
[----:B------:R-:W1:Y:S01]  /*0da0*/  @!P1 LDC.64 R8, c[0x0][0x388] ;  /* 0x0000e200ff089b82 */ /* 0x000e620000000a00 */
[----:B0-----:R-:W-:-:S05]  /*0db0*/  @!P0 IMAD.WIDE.U32 R12, R7, 0x4, R12 ;  /* 0x00000004070c8825 */ /* 0x001fca00078e000c */
[----:B------:R-:W2:Y:S01]  /*0dc0*/  @!P0 LDG.E R26, desc[UR10][R12.64] ;  /* 0x0000000a0c1a8981 */ /* 0x000ea2000c1e1900 */
[----:B-1----:R-:W-:-:S05]  /*0dd0*/  @!P1 IMAD.WIDE R22, R19, 0x4, R8 ;  /* 0x0000000413169825 */ /* 0x002fca00078e0208 */
[----:B------:R-:W3:Y:S01]  /*0de0*/  @!P1 LDG.E R27, desc[UR10][R22.64] ;  /* 0x0000000a161b9981 */ /* 0x000ee2000c1e1900 */
[----:B------:R-:W-:-:S04]  /*0df0*/  UIADD3 UR4, UPT, UPT, UR4, 0x1, URZ ;  /* 0x0000000104047890 */ /* 0x000fc8000fffe0ff */
[----:B------:R-:W-:Y:S01]  /*0e00*/  UISETP.NE.AND UP0, UPT, UR4, URZ, UPT ;  /* 0x000000ff0400728c */ /* 0x000fe2000bf05270 */
[----:B------:R-:W-:Y:S02]  /*0e10*/  IADD3 R17, PT, PT, R17, 0x8, RZ ;  /* 0x0000000811117810 */ /* 0x000fe40007ffe0ff */
[----:B------:R-:W-:Y:S02]  /*0e20*/  IADD3 R20, PT, PT, R20, 0x8, RZ ;  /* 0x0000000814147810 */ /* 0x000fe40007ffe0ff */
[----:B------:R-:W-:Y:S02]  /*0e30*/  IADD3 R7, PT, PT, R7, 0x8, RZ ;  /* 0x0000000807077810 */ /* 0x000fe40007ffe0ff */
[----:B------:R-:W-:Y:S01]  /*0e40*/  LEA R19, R16, R19, 0x3 ;  /* 0x0000001310137211 */ /* 0x000fe200078e18ff */
[----:B--2---:R-:W-:Y:S04]  /*0e50*/  STS [R3], R26 ;  /* 0x0000001a03007388 */ /* 0x004fe80000000800 */
[----:B---3--:R-:W-:Y:S01]  /*0e60*/  STS [R4], R27 ;  /* 0x0000001b04007388 */ /* 0x008fe20000000800 */
[----:B------:R-:W-:Y:S06]  /*0e70*/  BAR.SYNC.DEFER_BLOCKING 0x0 ;  /* 0x0000000000007b1d */ /* 0x000fec0000010000 */
[----:B------:R-:W-:Y:S04]  /*0e80*/  LDS R28, [R2] ;  /* 0x00000000021c7984 */ /* 0x000fe80000000800 */
[----:B------:R-:W0:Y:S04]  /*0e90*/  LDS.128 R8, [R0] ;  /* 0x0000000000087984 */ /* 0x000e280000000c00 */
[----:B------:R-:W1:Y:S04]  /*0ea0*/  LDS R27, [R2+0x20] ;  /* 0x00002000021b7984 */ /* 0x000e680000000800 */
[----:B------:R-:W2:Y:S04]  /*0eb0*/  LDS R25, [R2+0x40] ;  /* 0x0000400002197984 */ /* 0x000ea80000000800 */
[----:B------:R-:W3:Y:S04]  /*0ec0*/  LDS R24, [R2+0x60] ;  /* 0x0000600002187984 */ /* 0x000ee80000000800 */
[----:B------:R-:W-:Y:S04]  /*0ed0*/  LDS R21, [R2+0x80] ;  /* 0x0000800002157984 */ /* 0x000fe80000000800 */
[----:B------:R-:W4:Y:S04]  /*0ee0*/  LDS.128 R12, [R0+0x10] ;  /* 0x00001000000c7984 */ /* 0x000f280000000c00 */
[----:B------:R-:W5:Y:S04]  /*0ef0*/  LDS R18, [R2+0xa0] ;  /* 0x0000a00002127984 */ /* 0x000f680000000800 */
[----:B------:R-:W5:Y:S01]  /*0f00*/  LDS R23, [R2+0xc0] ;  /* 0x0000c00002177984 */ /* 0x000f620000000800 */
[----:B0-----:R-:W-:-:S03]  /*0f10*/  FFMA R28, R8, R28, R29 ;  /* 0x0000001c081c7223 */ /* 0x001fc6000000001d */
[----:B------:R-:W0:Y:S01]  /*0f20*/  LDS R8, [R2+0xe0] ;  /* 0x0000e00002087984 */ /* 0x000e220000000800 */
[----:B-1----:R-:W-:-:S04]  /*0f30*/  FFMA R28, R27, R9, R28 ;  /* 0x000000091b1c7223 */ /* 0x002fc8000000001c */
[----:B--2---:R-:W-:-:S04]  /*0f40*/  FFMA R25, R25, R10, R28 ;  /* 0x0000000a19197223 */ /* 0x004fc8000000001c */
[----:B---3--:R-:W-:-:S04]  /*0f50*/  FFMA R11, R24, R11, R25 ;  /* 0x0000000b180b7223 */ /* 0x008fc80000000019 */
[----:B----4-:R-:W-:-:S04]  /*0f60*/  FFMA R11, R12, R21, R11 ;  /* 0x000000150c0b7223 */ /* 0x010fc8000000000b */
[----:B-----5:R-:W-:-:S04]  /*0f70*/  FFMA R18, R18, R13, R11 ;  /* 0x0000000d12127223 */ /* 0x020fc8000000000b */
[----:B------:R-:W-:-:S04]  /*0f80*/  FFMA R23, R23, R14, R18 ;  /* 0x0000000e17177223 */ /* 0x000fc80000000012 */
[----:B0-----:R-:W-:Y:S01]  /*0f90*/  FFMA R29, R8, R15, R23 ;  /* 0x0000000f081d7223 */ /* 0x001fe20000000017 */
[----:B------:R-:W-:Y:S06]  /*0fa0*/  BAR.SYNC.DEFER_BLOCKING 0x0 ;  /* 0x0000000000007b1d */ /* 0x000fec0000010000 */
[----:B------:R-:W-:Y:S05]  /*0fb0*/  BRA.U UP0, `(.L_x_93) ;  /* 0xfffffffd00607547 */ /* 0x000fea000b83ffff */
.L_x_90:
[----:B------:R-:W0:Y:S01]  /*0fc0*/  LDCU UR4, c[0x0][0x3a0] ;  /* 0x00007400ff0477ac */ /* 0x000e220008000800 */
[----:B------:R-:W1:Y:S01]  /*0fd0*/  LDCU UR5, c[0x0][0x398] ;  /* 0x00007300ff0577ac */ /* 0x000e620008000800 */
[----:B0-----:R-:W-:-:S04]  /*0fe0*/  ISETP.GE.AND P0, PT, R5, UR4, PT ;  /* 0x0000000405007c0c */ /* 0x001fc8000bf06270 */
[----:B-1----:R-:W-:-:S13]  /*0ff0*/  ISETP.GE.OR P0, PT, R6, UR5, P0 ;  /* 0x0000000506007c0c */ /* 0x002fda0008706670 */
[----:B------:R-:W-:Y:S05]  /*1000*/  @P0 EXIT ;  /* 0x000000000000094d */ /* 0x000fea0003800000 */
[----:B------:R-:W0:Y:S01]  /*1010*/  LDC.64 R2, c[0x0][0x390] ;  /* 0x0000e400ff027b82 */ /* 0x000e220000000a00 */
[----:B------:R-:W-:-:S04]  /*1020*/  IMAD R5, R6, UR4, R5 ;  /* 0x0000000406057c24 */ /* 0x000fc8000f8e0205 */
[----:B0-----:R-:W-:-:S05]  /*1030*/  IMAD.WIDE.U32 R2, R5, 0x4, R2 ;  /* 0x0000000405027825 */ /* 0x001fca00078e0002 */
[----:B------:R-:W2:Y:S02]  /*1040*/  LDG.E R0, desc[UR10][R2.64] ;  /* 0x0000000a02007981 */ /* 0x000ea4000c1e1900 */
[----:B--2---:R-:W-:-:S05]  /*1050*/  FADD R29, R0, R29 ;  /* 0x0000001d001d7221 */ /* 0x004fca0000000000 */
[----:B------:R-:W-:Y:S01]  /*1060*/  STG.E desc[UR10][R2.64], R29 ;  /* 0x0000001d02007986 */ /* 0x000fe2000c10190a */
[----:B------:R-:W-:Y:S05]  /*1070*/  EXIT ;  /* 0x000000000000794d */ /* 0x000fea0003800000 */
.L_x_94:
        /* <DEDUP_REMOVED lines=16> */
.L_x_110:


//--------------------- .text._Z20tile_matrix_multiplyPfS_S_iii --------------------------
	.section	.text._Z20tile_matrix_multiplyPfS_S_iii,"ax",@progbits
	.align	128
        .global         _Z20tile_matrix_multiplyPfS_S_iii
        .type           _Z20tile_matrix_multiplyPfS_S_iii,@function
        .size           _Z20tile_matrix_multiplyPfS_S_iii,(.L_x_111 - _Z20tile_matrix_multiplyPfS_S_iii)
        .other          _Z20tile_matrix_multiplyPfS_S_iii,@"STO_CUDA_ENTRY STV_DEFAULT"
_Z20tile_matrix_multiplyPfS_S_iii:
.text._Z20tile_matrix_multiplyPfS_S_iii:
        /* <DEDUP_REMOVED lines=18> */
[----:B------:R-:W-:-:S04]  /*0120*/  UIADD3 UR4, UPT, UPT, UR8, 0x7, URZ ;  /* 0x0000000708047890 */ /* 0x000fc8000fffe0ff */
[----:B------:R-:W-:Y:S02]  /*0130*/  USHF.R.U32.HI UR4, URZ, 0x3, UR4 ;  /* 0x00000003ff047899 */ /* 0x000fe40008011604 */
[----:B0-----:R-:W-:Y:S02]  /*0140*/  ULEA UR5, UR7, UR5, 0x18 ;  /* 0x0000000507057291 */ /* 0x001fe4000f8ec0ff */
[----:B------:R-:W-:Y:S02]  /*0150*/  ULEA UR6, UR7, UR6, 0x18 ;  /* 0x0000000607067291 */ /* 0x000fe4000f8ec0ff */
[----:B------:R-:W-:Y:S02]  /*0160*/  ULOP3.LUT UR7, UR4, 0x3, URZ, 0xc0, !UPT ;  /* 0x0000000304077892 */ /* 0x000fe4000f8ec0ff */
[----:B------:R-:W-:Y:S02]  /*0170*/  LEA R0, R21, UR5, 0x5 ;  /* 0x0000000515007c11 */ /* 0x000fe4000f8e28ff */
[----:B------:R-:W-:-:S02]  /*0180*/  LEA R2, R7, UR6, 0x2 ;  /* 0x0000000607027c11 */ /* 0x000fc4000f8e10ff */
[----:B------:R-:W-:Y:S02]  /*0190*/  LEA R3, R7, R0, 0x2 ;  /* 0x0000000007037211 */ /* 0x000fe400078e10ff */
[----:B------:R-:W-:Y:S01]  /*01a0*/  LEA R4, R21, R2, 0x5 ;  /* 0x0000000215047211 */ /* 0x000fe200078e28ff */
[----:B------:R-:W-:Y:S06]  /*01b0*/  BRA.U !UP0, `(.L_x_96) ;  /* 0x0000000908807547 */ /* 0x000fec000b800000 */
[----:B------:R-:W0:Y:S01]  /*01c0*/  LDCU.64 UR12, c[0x0][0x398] ;  /* 0x00007300ff0c77ac */ /* 0x000e220008000a00 */
[----:B------:R-:W-:Y:S01]  /*01d0*/  IADD3 R8, PT, PT, R21, 0x18, RZ ;  /* 0x0000001815087810 */ /* 0x000fe20007ffe0ff */
[----:B------:R-:W-:Y:S01]  /*01e0*/  VIADD R19, R7, 0x10 ;  /* 0x0000001007137836 */ /* 0x000fe20000000000 */
[C---:B------:R-:W-:Y:S01]  /*01f0*/  IADD3 R10, PT, PT, R21.reuse, 0x8, RZ ;  /* 0x00000008150a7810 */ /* 0x040fe20007ffe0ff */
[----:B------:R-:W-:Y:S01]  /*0200*/  ULOP3.LUT UR4, UR4, 0xffffffc, URZ, 0xc0, !UPT ;  /* 0x0ffffffc04047892 */ /* 0x000fe2000f8ec0ff */
[----:B------:R-:W-:Y:S01]  /*0210*/  IADD3 R20, PT, PT, R21, 0x10, RZ ;  /* 0x0000001015147810 */ /* 0x000fe20007ffe0ff */
[--C-:B------:R-:W-:Y:S01]  /*0220*/  IMAD R17, R6, UR8, R7.reuse ;  /* 0x0000000806117c24 */ /* 0x100fe2000f8e0207 */
[----:B------:R-:W-:Y:S01]  /*0230*/  MOV R15, RZ ;  /* 0x000000ff000f7202 */ /* 0x000fe20000000f00 */
[----:B------:R-:W1:Y:S01]  /*0240*/  LDCU UR5, c[0x0][0x3a0] ;  /* 0x00007400ff0577ac */ /* 0x000e620008000800 */
[----:B------:R-:W-:Y:S01]  /*0250*/  UIADD3 UR6, UPT, UPT, -UR4, URZ, URZ ;  /* 0x000000ff04067290 */ /* 0x000fe2000fffe1ff */
[--C-:B0-----:R-:W-:Y:S01]  /*0260*/  IMAD R27, R8, UR13, R7.reuse ;  /* 0x0000000d081b7c24 */ /* 0x101fe2000f8e0207 */
[----:B------:R-:W-:Y:S01]  /*0270*/  ISETP.GE.AND P1, PT, R6, UR12, PT ;  /* 0x0000000c06007c0c */ /* 0x000fe2000bf26270 */
[----:B------:R-:W-:-:S02]  /*0280*/  IMAD R23, R10, UR13, R7 ;  /* 0x0000000d0a177c24 */ /* 0x000fc4000f8e0207 */
[--C-:B------:R-:W-:Y:S01]  /*0290*/  IMAD R21, R21, UR13, R7.reuse ;  /* 0x0000000d15157c24 */ /* 0x100fe2000f8e0207 */
[----:B------:R-:W-:Y:S01]  /*02a0*/  LEA R27, R18, R27, 0x3 ;  /* 0x0000001b121b7211 */ /* 0x000fe200078e18ff */
[----:B------:R-:W-:Y:S01]  /*02b0*/  IMAD R25, R20, UR13, R7 ;  /* 0x0000000d14197c24 */ /* 0x000fe2000f8e0207 */
[C---:B------:R-:W-:Y:S02]  /*02c0*/  LEA R23, R18.reuse, R23, 0x3 ;  /* 0x0000001712177211 */ /* 0x040fe400078e18ff */
[C---:B------:R-:W-:Y:S02]  /*02d0*/  LEA R21, R18.reuse, R21, 0x3 ;  /* 0x0000001512157211 */ /* 0x040fe400078e18ff */
[----:B-1----:R-:W-:-:S07]  /*02e0*/  LEA R25, R18, R25, 0x3 ;  /* 0x0000001912197211 */ /* 0x002fce00078e18ff */
.L_x_97:
[----:B------:R-:W0:Y:S01]  /*02f0*/  LDC R16, c[0x0][0x39c] ;  /* 0x0000e700ff107b82 */ /* 0x000e220000000800 */
[----:B------:R-:W-:Y:S01]  /*0300*/  IADD3 R8, PT, PT, R20, -0x10, RZ ;  /* 0xfffffff014087810 */ /* 0x000fe20007ffe0ff */
[----:B------:R-:W-:Y:S01]  /*0310*/  UMOV UR8, UR5 ;  /* 0x0000000500087c82 */ /* 0x000fe20008000000 */
[----:B------:R-:W-:Y:S01]  /*0320*/  IADD3 R10, PT, PT, R19, -0x10, RZ ;  /* 0xfffffff0130a7810 */ /* 0x000fe20007ffe0ff */
[----:B------:R-:W-:Y:S02]  /*0330*/  HFMA2 R24, -RZ, RZ, 0, 0 ;  /* 0x00000000ff187431 */ /* 0x000fe400000001ff */
[----:B------:R-:W-:Y:S01]  /*0340*/  IMAD.MOV.U32 R14, RZ, RZ, RZ ;  /* 0x000000ffff0e7224 */ /* 0x000fe200078e00ff */
[----:B------:R-:W-:Y:S01]  /*0350*/  ISETP.GE.OR P2, PT, R10, UR8, P1 ;  /* 0x000000080a007c0c */ /* 0x000fe20008f46670 */
[----:B------:R-:W1:Y:S01]  /*0360*/  LDC.64 R28, c[0x0][0x380] ;  /* 0x0000e000ff1c7b82 */ /* 0x000e620000000a00 */
[----:B0-----:R-:W-:-:S04]  /*0370*/  ISETP.GE.AND P0, PT, R5, R16, PT ;  /* 0x000000100500720c */ /* 0x001fc80003f06270 */
[----:B------:R-:W-:Y:S01]  /*0380*/  ISETP.GE.OR P3, PT, R8, UR8, P0 ;  /* 0x0000000808007c0c */ /* 0x000fe20008766670 */
[----:B-1----:R-:W-:-:S06]  /*0390*/  IMAD.WIDE R28, R17, 0x4, R28 ;  /* 0x00000004111c7825 */ /* 0x002fcc00078e021c */
[----:B------:R-:W2:Y:S06]  /*03a0*/  @!P2 LDG.E.CONSTANT R14, desc[UR10][R28.64] ;  /* 0x0000000a1c0ea981 */ /* 0x000eac000c1e9900 */
[----:B------:R-:W0:Y:S02]  /*03b0*/  @!P3 LDC.64 R8, c[0x0][0x388] ;  /* 0x0000e200ff08bb82 */ /* 0x000e240000000a00 */
[----:B0-----:R-:W-:-:S05]  /*03c0*/  @!P3 IMAD.WIDE R12, R21, 0x4, R8 ;  /* 0x00000004150cb825 */ /* 0x001fca00078e0208 */
[----:B------:R-:W3:Y:S01]  /*03d0*/  @!P3 LDG.E.CONSTANT R24, desc[UR10][R12.64] ;  /* 0x0000000a0c18b981 */ /* 0x000ee2000c1e9900 */
[----:B------:R-:W-:-:S04]  /*03e0*/  IADD3 R8, PT, PT, R19, -0x8, RZ ;  /* 0xfffffff813087810 */ /* 0x000fc80007ffe0ff */
[----:B------:R-:W-:Y:S02]  /*03f0*/  ISETP.GE.OR P2, PT, R8, UR8, P1 ;  /* 0x0000000808007c0c */ /* 0x000fe40008f46670 */
[----:B------:R-:W-:-:S11]  /*0400*/  MOV R22, RZ ;  /* 0x000000ff00167202 */ /* 0x000fd60000000f00 */
[----:B------:R-:W4:Y:S04]  /*0410*/  @!P2 LDG.E.CONSTANT R22, desc[UR10][R28.64+0x20] ;  /* 0x0000200a1c16a981 */ /* 0x000f28000c1e9900 */
        /* <DEDUP_REMOVED lines=11> */
[----:B--2---:R-:W-:-:S04]  /*04d0*/  FFMA R10, R12, R10, R9 ;  /* 0x0000000a0c0a7223 */ /* 0x004fc80000000009 */
[----:B0-----:R-:W-:Y:S02]  /*04e0*/  FFMA R11, R15, R11, R10 ;  /* 0x0000000b0f0b7223 */ /* 0x001fe4000000000a */
[----:B------:R-:W0:Y:S01]  /*04f0*/  LDS.128 R12, [R0+0x10] ;  /* 0x00001000000c7984 */ /* 0x000e220000000c00 */
[----:B------:R-:W-:-:S03]  /*0500*/  HFMA2 R24, -RZ, RZ, 0, 0 ;  /* 0x00000000ff187431 */ /* 0x000fc600000001ff */
[----:B------:R-:W1:Y:S01]  /*0510*/  LDS R10, [R2+0xa0] ;  /* 0x0000a000020a7984 */ /* 0x000e620000000800 */
[----:B0-----:R-:W-:Y:S01]  /*0520*/  FFMA R11, R12, R8, R11 ;  /* 0x000000080c0b7223 */ /* 0x001fe2000000000b */
[----:B------:R-:W-:Y:S02]  /*0530*/  IADD3 R8, PT, PT, R20, -0x8, RZ ;  /* 0xfffffff814087810 */ /* 0x000fe40007ffe0ff */
[----:B------:R-:W-:Y:S02]  /*0540*/  LDS R12, [R2+0xe0] ;  /* 0x0000e000020c7984 */ /* 0x000fe40000000800 */
[----:B------:R-:W-:-:S13]  /*0550*/  ISETP.GE.OR P2, PT, R8, UR8, P0 ;  /* 0x0000000808007c0c */ /* 0x000fda0008746670 */
[----:B------:R-:W0:Y:S02]  /*0560*/  @!P2 LDC.64 R8, c[0x0][0x388] ;  /* 0x0000e200ff08ab82 */ /* 0x000e240000000a00 */
[----:B0-----:R-:W-:-:S05]  /*0570*/  @!P2 IMAD.WIDE R8, R23, 0x4, R8 ;  /* 0x000000041708a825 */ /* 0x001fca00078e0208 */
[----:B------:R-:W2:Y:S01]  /*0580*/  @!P2 LDG.E.CONSTANT R24, desc[UR10][R8.64] ;  /* 0x0000000a0818a981 */ /* 0x000ea2000c1e9900 */
[----:B-1----:R-:W-:-:S03]  /*0590*/  FFMA R11, R10, R13, R11 ;  /* 0x0000000d0a0b7223 */ /* 0x002fc6000000000b */
[----:B------:R-:W0:Y:S01]  /*05a0*/  LDS R10, [R2+0xc0] ;  /* 0x0000c000020a7984 */ /* 0x000e220000000800 */
[----:B------:R-:W-:Y:S06]  /*05b0*/  BAR.SYNC.DEFER_BLOCKING 0x0 ;  /* 0x0000000000007b1d */ /* 0x000fec0000010000 */
[----:B----4-:R-:W-:Y:S01]  /*05c0*/  STS [R3], R22 ;  /* 0x0000001603007388 */ /* 0x010fe20000000800 */
[----:B0-----:R-:W-:-:S04]  /*05d0*/  FFMA R14, R10, R14, R11 ;  /* 0x0000000e0a0e7223 */ /* 0x001fc8000000000b */
[----:B------:R-:W-:Y:S01]  /*05e0*/  FFMA R12, R12, R15, R14 ;  /* 0x0000000f0c0c7223 */ /* 0x000fe2000000000e */
[----:B------:R-:W-:Y:S02]  /*05f0*/  ISETP.GE.OR P3, PT, R20, UR8, P0 ;  /* 0x0000000814007c0c */ /* 0x000fe40008766670 */
[----:B------:R-:W-:Y:S01]  /*0600*/  ISETP.GE.OR P2, PT, R19, UR8, P1 ;  /* 0x0000000813007c0c */ /* 0x000fe20008f46670 */
[----:B--2---:R-:W-:Y:S01]  /*0610*/  STS [R4], R24 ;  /* 0x0000001804007388 */ /* 0x004fe20000000800 */
        /* <DEDUP_REMOVED lines=10> */
[----:B------:R-:W0:Y:S02]  /*06c0*/  LDS.128 R12, [R0+0x10] ;  /* 0x00001000000c7984 */ /* 0x000e240000000c00 */
[----:B---3--:R-:W-:Y:S02]  /*06d0*/  FFMA R11, R22, R11, R10 ;  /* 0x0000000b160b7223 */ /* 0x008fe4000000000a */
[----:B------:R-:W1:Y:S02]  /*06e0*/  LDS R10, [R2+0xa0] ;  /* 0x0000a000020a7984 */ /* 0x000e640000000800 */
[----:B0-----:R-:W-:-:S02]  /*06f0*/  FFMA R12, R12, R9, R11 ;  /* 0x000000090c0c7223 */ /* 0x001fc4000000000b */
[----:B------:R-:W0:Y:S02]  /*0700*/  @!P3 LDC.64 R8, c[0x0][0x388] ;  /* 0x0000e200ff08bb82 */ /* 0x000e240000000a00 */
[----:B-1----:R-:W-:Y:S01]  /*0710*/  FFMA R11, R10, R13, R12 ;  /* 0x0000000d0a0b7223 */ /* 0x002fe2000000000c */
[----:B------:R-:W-:-:S06]  /*0720*/  CS2R R12, SRZ ;  /* 0x00000000000c7805 */ /* 0x000fcc000001ff00 */
[----:B------:R-:W2:Y:S01]  /*0730*/  @!P2 LDG.E.CONSTANT R12, desc[UR10][R28.64+0x40] ;  /* 0x0000400a1c0ca981 */ /* 0x000ea2000c1e9900 */
[----:B0-----:R-:W-:-:S05]  /*0740*/  @!P3 IMAD.WIDE R8, R25, 0x4, R8 ;  /* 0x000000041908b825 */ /* 0x001fca00078e0208 */
[----:B------:R-:W3:Y:S01]  /*0750*/  @!P3 LDG.E.CONSTANT R13, desc[UR10][R8.64] ;  /* 0x0000000a080db981 */ /* 0x000ee2000c1e9900 */
[----:B------:R-:W-:-:S04]  /*0760*/  IADD3 R10, PT, PT, R19, 0x8, RZ ;  /* 0x00000008130a7810 */ /* 0x000fc80007ffe0ff */
[----:B------:R-:W-:Y:S02]  /*0770*/  ISETP.GE.OR P2, PT, R10, UR8, P1 ;  /* 0x000000080a007c0c */ /* 0x000fe40008f46670 */
[----:B------:R-:W0:Y:S02]  /*0780*/  LDS R10, [R2+0xc0] ;  /* 0x0000c000020a7984 */ /* 0x000e240000000800 */
[----:B0-----:R-:W-:Y:S02]  /*0790*/  FFMA R10, R10, R14, R11 ;  /* 0x0000000e0a0a7223 */ /* 0x001fe4000000000b */
[----:B------:R-:W0:Y:S01]  /*07a0*/  LDS R11, [R2+0xe0] ;  /* 0x0000e000020b7984 */ /* 0x000e220000000800 */
[----:B------:R-:W-:Y:S01]  /*07b0*/  BAR.SYNC.DEFER_BLOCKING 0x0 ;  /* 0x0000000000007b1d */ /* 0x000fe20000010000 */
[----:B0-----:R-:W-:Y:S01]  /*07c0*/  FFMA R24, R11, R15, R10 ;  /* 0x0000000f0b187223 */ /* 0x001fe2000000000a */
[----:B------:R-:W-:-:S06]  /*07d0*/  MOV R22, RZ ;  /* 0x000000ff00167202 */ /* 0x000fcc0000000f00 */
[----:B------:R0:W4:Y:S01]  /*07e0*/  @!P2 LDG.E.CONSTANT R22, desc[UR10][R28.64+0x60] ;  /* 0x0000600a1c16a981 */ /* 0x000122000c1e9900 */
[----:B------:R-:W-:-:S03]  /*07f0*/  IMAD.MOV.U32 R26, RZ, RZ, RZ ;  /* 0x000000ffff1a7224 */ /* 0x000fc600078e00ff */
[----:B--2---:R-:W-:Y:S04]  /*0800*/  STS [R3], R12 ;  /* 0x0000000c03007388 */ /* 0x004fe80000000800 */
[----:B---3--:R-:W-:Y:S01]  /*0810*/  STS [R4], R13 ;  /* 0x0000000d04007388 */ /* 0x008fe20000000800 */
[----:B------:R-:W-:Y:S06]  /*0820*/  BAR.SYNC.DEFER_BLOCKING 0x0 ;  /* 0x0000000000007b1d */ /* 0x000fec0000010000 */
[----:B------:R-:W-:Y:S04]  /*0830*/  LDS R14, [R2] ;  /* 0x00000000020e7984 */ /* 0x000fe80000000800 */
[----:B------:R-:W1:Y:S04]  /*0840*/  LDS.128 R8, [R0] ;  /* 0x0000000000087984 */ /* 0x000e680000000c00 */
[----:B------:R-:W2:Y:S04]  /*0850*/  LDS R15, [R2+0x20] ;  /* 0x00002000020f7984 */ /* 0x000ea80000000800 */
[----:B0-----:R-:W-:Y:S01]  /*0860*/  LDS R29, [R2+0x60] ;  /* 0x00006000021d7984 */ /* 0x001fe20000000800 */
[----:B-1----:R-:W-:-:S03]  /*0870*/  FFMA R8, R8, R14, R24 ;  /* 0x0000000e08087223 */ /* 0x002fc60000000018 */
[----:B------:R-:W0:Y:S01]  /*0880*/  LDS R14, [R2+0x40] ;  /* 0x00004000020e7984 */ /* 0x000e220000000800 */
[----:B--2---:R-:W-:Y:S01]  /*0890*/  FFMA R9, R15, R9, R8 ;  /* 0x000000090f097223 */ /* 0x004fe20000000008 */
[----:B------:R-:W-:Y:S02]  /*08a0*/  IADD3 R8, PT, PT, R20, 0x8, RZ ;  /* 0x0000000814087810 */ /* 0x000fe40007ffe0ff */
[----:B------:R-:W-:Y:S02]  /*08b0*/  LDS R24, [R2+0x80] ;  /* 0x0000800002187984 */ /* 0x000fe40000000800 */
[----:B------:R-:W-:Y:S01]  /*08c0*/  ISETP.GE.OR P0, PT, R8, UR8, P0 ;  /* 0x0000000808007c0c */ /* 0x000fe20008706670 */
[----:B0-----:R-:W-:-:S12]  /*08d0*/  FFMA R10, R14, R10, R9 ;  /* 0x0000000a0e0a7223 */ /* 0x001fd80000000009 */
[----:B------:R-:W0:Y:S01]  /*08e0*/  @!P0 LDC.64 R8, c[0x0][0x388] ;  /* 0x0000e200ff088b82 */ /* 0x000e220000000a00 */
[----:B------:R-:W1:Y:S01]  /*08f0*/  LDS.128 R12, [R0+0x10] ;  /* 0x00001000000c7984 */ /* 0x000e620000000c00 */
[----:B------:R-:W-:-:S03]  /*0900*/  FFMA R11, R29, R11, R10 ;  /* 0x0000000b1d0b7223 */ /* 0x000fc6000000000a */
[----:B------:R-:W2:Y:S01]  /*0910*/  LDS R10, [R2+0xa0] ;  /* 0x0000a000020a7984 */ /* 0x000ea20000000800 */
[----:B0-----:R-:W-:-:S05]  /*0920*/  @!P0 IMAD.WIDE R28, R27, 0x4, R8 ;  /* 0x000000041b1c8825 */ /* 0x001fca00078e0208 */
[----:B------:R-:W3:Y:S01]  /*0930*/  @!P0 LDG.E.CONSTANT R26, desc[UR10][R28.64] ;  /* 0x0000000a1c1a8981 */ /* 0x000ee2000c1e9900 */
[----:B-1----:R-:W-:-:S03]  /*0940*/  FFMA R24, R12, R24, R11 ;  /* 0x000000180c187223 */ /* 0x002fc6000000000b */
[----:B------:R-:W0:Y:S04]  /*0950*/  LDS R11, [R2+0xc0] ;  /* 0x0000c000020b7984 */ /* 0x000e280000000800 */
[----:B------:R-:W1:Y:S01]  /*0960*/  LDS R12, [R2+0xe0] ;  /* 0x0000e000020c7984 */ /* 0x000e620000000800 */
[----:B------:R-:W-:Y:S01]  /*0970*/  BAR.SYNC.DEFER_BLOCKING 0x0 ;  /* 0x0000000000007b1d */ /* 0x000fe20000010000 */
[----:B--2---:R-:W-:-:S05]  /*0980*/  FFMA R10, R10, R13, R24 ;  /* 0x0000000d0a0a7223 */ /* 0x004fca0000000018 */
[----:B----4-:R-:W-:Y:S01]  /*0990*/  STS [R3], R22 ;  /* 0x0000001603007388 */ /* 0x010fe20000000800 */
        /* <DEDUP_REMOVED lines=11> */
[----:B---3--:R-:W-:Y:S01]  /*0a50*/  STS [R4], R26 ;  /* 0x0000001a04007388 */ /* 0x008fe20000000800 */
[----:B------:R-:W-:Y:S06]  /*0a60*/  BAR.SYNC.DEFER_BLOCKING 0x0 ;  /* 0x0000000000007b1d */ /* 0x000fec0000010000 */
[----:B------:R-:W-:Y:S04]  /*0a70*/  LDS R13, [R2] ;  /* 0x00000000020d7984 */ /* 0x000fe80000000800 */
[----:B------:R-:W0:Y:S04]  /*0a80*/  LDS.128 R8, [R0] ;  /* 0x0000000000087984 */ /* 0x000e280000000c00 */
[----:B------:R-:W1:Y:S04]  /*0a90*/  LDS R29, [R2+0x20] ;  /* 0x00002000021d7984 */ /* 0x000e680000000800 */
[----:B------:R-:W2:Y:S04]  /*0aa0*/  LDS R22, [R2+0x40] ;  /* 0x0000400002167984 */ /* 0x000ea80000000800 */
[----:B------:R-:W3:Y:S01]  /*0ab0*/  LDS R24, [R2+0x60] ;  /* 0x0000600002187984 */ /* 0x000ee20000000800 */
[----:B0-----:R-:W-:-:S03]  /*0ac0*/  FFMA R8, R8, R13, R15 ;  /* 0x0000000d08087223 */ /* 0x001fc6000000000f */
[----:B------:R-:W-:Y:S01]  /*0ad0*/  LDS.128 R12, [R0+0x10] ;  /* 0x00001000000c7984 */ /* 0x000fe20000000c00 */
[----:B-1----:R-:W-:-:S03]  /*0ae0*/  FFMA R29, R29, R9, R8 ;  /* 0x000000091d1d7223 */ /* 0x002fc60000000008 */
[----:B------:R-:W0:Y:S01]  /*0af0*/  LDS R9, [R2+0x80] ;  /* 0x0000800002097984 */ /* 0x000e220000000800 */
[----:B--2---:R-:W-:-:S03]  /*0b00*/  FFMA R10, R22, R10, R29 ;  /* 0x0000000a160a7223 */ /* 0x004fc6000000001d */
[----:B------:R-:W1:Y:S04]  /*0b10*/  LDS R8, [R2+0xa0] ;  /* 0x0000a00002087984 */ /* 0x000e680000000800 */
[----:B------:R-:W2:Y:S01]  /*0b20*/  LDS R29, [R2+0xc0] ;  /* 0x0000c000021d7984 */ /* 0x000ea20000000800 */
[----:B---3--:R-:W-:-:S03]  /*0b30*/  FFMA R11, R24, R11, R10 ;  /* 0x0000000b180b7223 */ /* 0x008fc6000000000a */
[----:B------:R-:W3:Y:S01]  /*0b40*/  LDS R10, [R2+0xe0] ;  /* 0x0000e000020a7984 */ /* 0x000ee20000000800 */
[----:B0-----:R-:W-:-:S04]  /*0b50*/  FFMA R12, R12, R9, R11 ;  /* 0x000000090c0c7223 */ /* 0x001fc8000000000b */
[----:B-1----:R-:W-:-:S04]  /*0b60*/  FFMA R8, R8, R13, R12 ;  /* 0x0000000d08087223 */ /* 0x002fc8000000000c */
[----:B--2---:R-:W-:-:S04]  /*0b70*/  FFMA R8, R29, R14, R8 ;  /* 0x0000000e1d087223 */ /* 0x004fc80000000008 */
[----:B---3--:R-:W-:Y:S01]  /*0b80*/  FFMA R15, R10, R15, R8 ;  /* 0x0000000f0a0f7223 */ /* 0x008fe20000000008 */
[----:B------:R-:W-:Y:S06]  /*0b90*/  BAR.SYNC.DEFER_BLOCKING 0x0 ;  /* 0x0000000000007b1d */ /* 0x000fec0000010000 */
[----:B------:R-:W-:Y:S05]  /*0ba0*/  BRA.U UP0, `(.L_x_97) ;  /* 0xfffffff500d07547 */ /* 0x000fea000b83ffff */
[----:B------:R-:W-:-:S07]  /*0bb0*/  MOV R8, UR4 ;  /* 0x0000000400087c02 */ /* 0x000fce0008000f00 */
.L_x_96:
[----:B------:R-:W-:-:S09]  /*0bc0*/  UISETP.NE.AND UP0, UPT, UR7, URZ, UPT ;  /* 0x000000ff0700728c */ /* 0x000fd2000bf05270 */
[----:B------:R-:W-:Y:S05]  /*0bd0*/  BRA.U !UP0, `(.L_x_95) ;  /* 0x0000000108d07547 */ /* 0x000fea000b800000 */
[----:B------:R-:W0:Y:S01]  /*0be0*/  S2R R9, SR_TID.Y ;  /* 0x0000000000097919 */ /* 0x000e220000002200 */
[----:B------:R-:W1:Y:S01]  /*0bf0*/  LDCU UR4, c[0x0][0x39c] ;  /* 0x00007380ff0477ac */ /* 0x000e620008000800 */
[----:B------:R-:W2:Y:S01]  /*0c00*/  LDC R22, c[0x0][0x39c] ;  /* 0x0000e700ff167b82 */ /* 0x000ea20000000800 */
[C---:B------:R-:W-:Y:S01]  /*0c10*/  LEA R19, R8.reuse, R7, 0x3 ;  /* 0x0000000708137211 */ /* 0x040fe200078e18ff */
[----:B------:R-:W3:Y:S01]  /*0c20*/  LDCU UR5, c[0x0][0x3a0] ;  /* 0x00007400ff0577ac */ /* 0x000ee20008000800 */
[----:B------:R-:W4:Y:S05]  /*0c30*/  LDCU UR6, c[0x0][0x398] ;  /* 0x00007300ff0677ac */ /* 0x000f2a0008000800 */
[----:B------:R-:W2:Y:S01]  /*0c40*/  LDC.64 R16, c[0x0][0x380] ;  /* 0x0000e000ff107b82 */ /* 0x000ea20000000a00 */
[----:B------:R-:W-:Y:S01]  /*0c50*/  UIADD3 UR7, UPT, UPT, -UR7, URZ, URZ ;  /* 0x000000ff07077290 */ /* 0x000fe2000fffe1ff */
[----:B0-----:R-:W-:-:S04]  /*0c60*/  IMAD R20, R8, 0x8, R9 ;  /* 0x0000000808147824 */ /* 0x001fc800078e0209 */
[----:B-1----:R-:W-:-:S05]  /*0c70*/  IMAD R7, R20, UR4, R7 ;  /* 0x0000000414077c24 */ /* 0x002fca000f8e0207 */
[----:B------:R-:W-:Y:S01]  /*0c80*/  LEA R21, R18, R7, 0x3 ;  /* 0x0000000712157211 */ /* 0x000fe200078e18ff */
[----:B---34-:R-:W-:-:S07]  /*0c90*/  IMAD R7, R6, UR8, R19 ;  /* 0x0000000806077c24 */ /* 0x018fce000f8e0213 */
.L_x_98:
[----:B------:R-:W-:Y:S01]  /*0ca0*/  ISETP.GE.AND P0, PT, R20, UR5, PT ;  /* 0x0000000514007c0c */ /* 0x000fe2000bf06270 */
[----:B------:R-:W-:Y:S01]  /*0cb0*/  HFMA2 R26, -RZ, RZ, 0, 0 ;  /* 0x00000000ff1a7431 */ /* 0x000fe200000001ff */
[----:B------:R-:W-:Y:S01]  /*0cc0*/  MOV R29, RZ ;  /* 0x000000ff001d7202 */ /* 0x000fe20000000f00 */
[----:B--2---:R-:W-:Y:S01]  /*0cd0*/  IMAD.WIDE R12, R7, 0x4, R16 ;  /* 0x00000004070c7825 */ /* 0x004fe200078e0210 */
[----:B------:R-:W-:Y:S02]  /*0ce0*/  ISETP.GE.OR P1, PT, R5, R22, P0 ;  /* 0x000000160500720c */ /* 0x000fe40000726670 */
[----:B------:R-:W-:-:S04]  /*0cf0*/  ISETP.GE.AND P0, PT, R19, UR5, PT ;  /* 0x0000000513007c0c */ /* 0x000fc8000bf06270 */
[----:B------:R-:W-:-:S07]  /*0d00*/  ISETP.GE.OR P0, PT, R6, UR6, P0 ;  /* 0x0000000606007c0c */ /* 0x000fce0008706670 */
[----:B------:R-:W0:Y:S06]  /*0d10*/  @!P1 LDC.64 R8, c[0x0][0x388] ;  /* 0x0000e200ff089b82 */ /* 0x000e2c0000000a00 */
[----:B------:R-:W2:Y:S01]  /*0d20*/  @!P0 LDG.E.CONSTANT R26, desc[UR10][R12.64] ;  /* 0x0000000a0c1a8981 */ /* 0x000ea2000c1e9900 */
[----:B0-----:R-:W-:-:S05]  /*0d30*/  @!P1 IMAD.WIDE R24, R21, 0x4, R8 ;  /* 0x0000000415189825 */ /* 0x001fca00078e0208 */
[----:B------:R-:W3:Y:S01]  /*0d40*/  @!P1 LDG.E.CONSTANT R29, desc[UR10][R24.64] ;  /* 0x0000000a181d9981 */ /* 0x000ee2000c1e9900 */
        /* <DEDUP_REMOVED lines=15> */
[----:B------:R-:W-:Y:S01]  /*0e40*/  LDS R25, [R2+0xa0] ;  /* 0x0000a00002197984 */ /* 0x000fe20000000800 */
[----:B0-----:R-:W-:-:S03]  /*0e50*/  FFMA R8, R8, R14, R15 ;  /* 0x0000000e08087223 */ /* 0x001fc6000000000f */
[----:B------:R-:W0:Y:S01]  /*0e60*/  LDS.128 R12, [R0+0x10] ;  /* 0x00001000000c7984 */ /* 0x000e220000000c00 */
[----:B-1----:R-:W-:-:S03]  /*0e70*/  FFMA R28, R28, R9, R8 ;  /* 0x000000091c1c7223 */ /* 0x002fc60000000008 */
[----:B------:R-:W1:Y:S04]  /*0e80*/  LDS R9, [R2+0xc0] ;  /* 0x0000c00002097984 */ /* 0x000e680000000800 */
[----:B------:R-:W4:Y:S01]  /*0e90*/  LDS R8, [R2+0xe0] ;  /* 0x0000e00002087984 */ /* 0x000f220000000800 */
[----:B--2---:R-:W-:-:S04]  /*0ea0*/  FFMA R23, R23, R10, R28 ;  /* 0x0000000a17177223 */ /* 0x004fc8000000001c */
[----:B---3--:R-:W-:-:S04]  /*0eb0*/  FFMA R11, R18, R11, R23 ;  /* 0x0000000b120b7223 */ /* 0x008fc80000000017 */
[----:B0-----:R-:W-:-:S04]  /*0ec0*/  FFMA R12, R12, R27, R11 ;  /* 0x0000001b0c0c7223 */ /* 0x001fc8000000000b */
[----:B------:R-:W-:-:S04]  /*0ed0*/  FFMA R12, R25, R13, R12 ;  /* 0x0000000d190c7223 */ /* 0x000fc8000000000c */
[----:B-1----:R-:W-:-:S04]  /*0ee0*/  FFMA R9, R9, R14, R12 ;  /* 0x0000000e09097223 */ /* 0x002fc8000000000c */
[----:B----4-:R-:W-:Y:S01]  /*0ef0*/  FFMA R15, R8, R15, R9 ;  /* 0x0000000f080f7223 */ /* 0x010fe20000000009 */
[----:B------:R-:W-:Y:S06]  /*0f00*/  BAR.SYNC.DEFER_BLOCKING 0x0 ;  /* 0x0000000000007b1d */ /* 0x000fec0000010000 */
[----:B------:R-:W-:Y:S05]  /*0f10*/  BRA.U UP0, `(.L_x_98) ;  /* 0xfffffffd00607547 */ /* 0x000fea000b83ffff */
.L_x_95:
[----:B------:R-:W0:Y:S02]  /*0f20*/  LDCU.64 UR8, c[0x0][0x398] ;  /* 0x00007300ff0877ac */ /* 0x000e240008000a00 */
[----:B0-----:R-:W-:-:S04]  /*0f30*/  ISETP.GE.AND P0, PT, R5, UR9, PT ;  /* 0x0000000905007c0c */ /* 0x001fc8000bf06270 */
[----:B------:R-:W-:-:S13]  /*0f40*/  ISETP.GE.OR P0, PT, R6, UR8, P0 ;  /* 0x0000000806007c0c */ /* 0x000fda0008706670 */
[----:B------:R-:W-:Y:S05]  /*0f50*/  @P0 EXIT ;  /* 0x000000000000094d */ /* 0x000fea0003800000 */
[----:B------:R-:W0:Y:S01]  /*0f60*/  LDC.64 R2, c[0x0][0x390] ;  /* 0x0000e400ff027b82 */ /* 0x000e220000000a00 */
[----:B------:R-:W-:-:S04]  /*0f70*/  IMAD R5, R6, UR9, R5 ;  /* 0x0000000906057c24 */ /* 0x000fc8000f8e0205 */
[----:B0-----:R-:W-:-:S05]  /*0f80*/  IMAD.WIDE R2, R5, 0x4, R2 ;  /* 0x0000000405027825 */ /* 0x001fca00078e0202 */
[----:B------:R-:W-:Y:S01]  /*0f90*/  STG.E desc[UR10][R2.64], R15 ;  /* 0x0000000f02007986 */ /* 0x000fe2000c10190a */
[----:B------:R-:W-:Y:S05]  /*0fa0*/  EXIT ;  /* 0x000000000000794d */ /* 0x000fea0003800000 */
.L_x_99:
        /* <DEDUP_REMOVED lines=13> */
.L_x_111:


//--------------------- .nv.global.init           --------------------------
	.section	.nv.global.init,"aw",@progbits
.nv.global.init:
	.type		$str,@object
	.size		$str,(.L_0 - $str)
$str:
        /*0000*/ 	.byte	0x42, 0x6c, 0x6f, 0x63, 0x6b, 0x20, 0x25, 0x64, 0x20, 0x54, 0x68, 0x72, 0x65, 0x61, 0x64, 0x20
        /*0010*/ 	.byte	0x25, 0x64, 0x20, 0x61, 0x63, 0x74, 0x69, 0x76, 0x65, 0x20, 0x66, 0x6f, 0x72, 0x20, 0x72, 0x6f
        /*0020*/ 	.byte	0x77, 0x20, 0x25, 0x64, 0x0a, 0x00
.L_0:


//--------------------- .nv.shared._Z20flash_forward_kernelPKfS0_S0_PfiiiiiiS1_S1_f --------------------------
	.section	.nv.shared._Z20flash_forward_kernelPKfS0_S0_PfiiiiiiS1_S1_f,"aw",@nobits
	.sectionflags	@""
	.align	16
	.zero		1024


//--------------------- .nv.shared.reserved.0     --------------------------
	.section	.nv.shared.reserved.0,"aw",@nobits
	.weak		__nv_reservedSMEM_offset_0_alias
	.size		__nv_reservedSMEM_offset_0_alias, 0, 64
	.other		__nv_reservedSMEM_offset_0_alias,@"STO_CUDA_RESERVED_SHARED STV_DEFAULT"
__nv_reservedSMEM_offset_0_alias:
	.zero		0
	.zero		64


//--------------------- .nv.shared._Z11muling_cudaPKfS0_Pfi --------------------------
	.section	.nv.shared._Z11muling_cudaPKfS0_Pfi,"aw",@nobits
	.sectionflags	@""
	.align	16
	.zero		1024


//--------------------- .nv.shared._Z12subbing_cudaPKfS0_Pfi --------------------------
	.section	.nv.shared._Z12subbing_cudaPKfS0_Pfi,"aw",@nobits
	.sectionflags	@""
	.align	16
	.zero		1024


//--------------------- .nv.shared._Z11adding_cudaPKfS0_Pfi --------------------------
	.section	.nv.shared._Z11adding_cudaPKfS0_Pfi,"aw",@nobits
	.sectionflags	@""
	.align	16
	.zero		1024


//--------------------- .nv.shared._Z17sigmoidiff_threadPKfPfi --------------------------
	.section	.nv.shared._Z17sigmoidiff_threadPKfPfi,"aw",@nobits
	.sectionflags	@""
	.align	16
	.zero		1024


//--------------------- .nv.shared._Z14sigmoid_threadPKfPfi --------------------------
	.section	.nv.shared._Z14sigmoid_threadPKfPfi,"aw",@nobits
	.sectionflags	@""
	.align	16
	.zero		1024


//--------------------- .nv.shared._Z15relumask_threadPKfPfi --------------------------
	.section	.nv.shared._Z15relumask_threadPKfPfi,"aw",@nobits
	.sectionflags	@""
	.align	16
	.zero		1024


//--------------------- .nv.shared._Z10exp_threadPKfPfi --------------------------
	.section	.nv.shared._Z10exp_threadPKfPfi,"aw",@nobits
	.sectionflags	@""
	.align	16
	.zero		1024


//--------------------- .nv.shared._Z11relu_threadPKfPfi --------------------------
	.section	.nv.shared._Z11relu_threadPKfPfi,"aw",@nobits
	.sectionflags	@""
	.align	16
	.zero		1024


//--------------------- .nv.shared._Z9tile_gemmPfS_S_iii --------------------------
	.section	.nv.shared._Z9tile_gemmPfS_S_iii,"aw",@nobits
	.sectionflags	@""
	.align	16
.nv.shared._Z9tile_gemmPfS_S_iii:
	.zero		1536


//--------------------- .nv.shared._Z20tile_matrix_multiplyPfS_S_iii --------------------------
	.section	.nv.shared._Z20tile_matrix_multiplyPfS_S_iii,"aw",@nobits
	.sectionflags	@""
	.align	16
.nv.shared._Z20tile_matrix_multiplyPfS_S_iii:
	.zero		1536


//--------------------- .nv.constant0._Z20flash_forward_kernelPKfS0_S0_PfiiiiiiS1_S1_f --------------------------
	.section	.nv.constant0._Z20flash_forward_kernelPKfS0_S0_PfiiiiiiS1_S1_f,"a",@progbits
	.sectionflags	@""
	.align	4
.nv.constant0._Z20flash_forward_kernelPKfS0_S0_PfiiiiiiS1_S1_f:
	.zero		972


//--------------------- .nv.constant0._Z11muling_cudaPKfS0_Pfi --------------------------
	.section	.nv.constant0._Z11muling_cudaPKfS0_Pfi,"a",@progbits
	.sectionflags	@""
	.align	4
.nv.constant0._Z11muling_cudaPKfS0_Pfi:
	.zero		924


//--------------------- .nv.constant0._Z12subbing_cudaPKfS0_Pfi --------------------------
	.section	.nv.constant0._Z12subbing_cudaPKfS0_Pfi,"a",@progbits
	.sectionflags	@""
	.align	4
.nv.constant0._Z12subbing_cudaPKfS0_Pfi:
	.zero		924


//--------------------- .nv.constant0._Z11adding_cudaPKfS0_Pfi --------------------------
	.section	.nv.constant0._Z11adding_cudaPKfS0_Pfi,"a",@progbits
	.sectionflags	@""
	.align	4
.nv.constant0._Z11adding_cudaPKfS0_Pfi:
	.zero		924


//--------------------- .nv.constant0._Z17sigmoidiff_threadPKfPfi --------------------------
	.section	.nv.constant0._Z17sigmoidiff_threadPKfPfi,"a",@progbits
	.sectionflags	@""
	.align	4
.nv.constant0._Z17sigmoidiff_threadPKfPfi:
	.zero		916


//--------------------- .nv.constant0._Z14sigmoid_threadPKfPfi --------------------------
	.section	.nv.constant0._Z14sigmoid_threadPKfPfi,"a",@progbits
	.sectionflags	@""
	.align	4
.nv.constant0._Z14sigmoid_threadPKfPfi:
	.zero		916


//--------------------- .nv.constant0._Z15relumask_threadPKfPfi --------------------------
	.section	.nv.constant0._Z15relumask_threadPKfPfi,"a",@progbits
	.sectionflags	@""
	.align	4
.nv.constant0._Z15relumask_threadPKfPfi:
	.zero		916


//--------------------- .nv.constant0._Z10exp_threadPKfPfi --------------------------
	.section	.nv.constant0._Z10exp_threadPKfPfi,"a",@progbits
	.sectionflags	@""
	.align	4
.nv.constant0._Z10exp_threadPKfPfi:
	.zero		916


//--------------------- .nv.constant0._Z11relu_threadPKfPfi --------------------------
	.section	.nv.constant0._Z11relu_threadPKfPfi,"a",@progbits
	.sectionflags	@""
	.align	4
.nv.constant0._Z11relu_threadPKfPfi:
	.zero		916


//--------------------- .nv.constant0._Z9tile_gemmPfS_S_iii --------------------------
	.section	.nv.constant0._Z9tile_gemmPfS_S_iii,"a",@progbits
	.sectionflags	@""
	.align	4
.nv.constant0._Z9tile_gemmPfS_S_iii:
	.zero		932


//--------------------- .nv.constant0._Z20tile_matrix_multiplyPfS_S_iii --------------------------
	.section	.nv.constant0._Z20tile_matrix_multiplyPfS_S_iii,"a",@progbits
	.sectionflags	@""
	.align	4
.nv.constant0._Z20tile_matrix_multiplyPfS_S_iii:
	.zero		932


//--------------------- SYMBOLS --------------------------

	.type		.nv.reservedSmem.offset0,@object
	.size		.nv.reservedSmem.offset0,0x4
	.type		.nv.reservedSmem.cap,@object
	.size		.nv.reservedSmem.cap,0x4
	.type		vprintf,@function
